	.target	sm_90a

	.elftype	@"ET_EXEC"


//--------------------- .note.nv.tkinfo           --------------------------
	.section	.note.nv.tkinfo,"",@"SHT_NOTE"
	.sectionflags	@"SHF_NOTE_NV_TKINFO"
	.tkinfo
        /*0018*/ 	.word	0x00000002
        /*0030*/ 	.string	""
        /*0030*/ 	.string	"ptxas"
        /*0030*/ 	.string	"Cuda compilation tools, release 13.0, V13.0.88"
        /*0030*/ 	.string	"Build cuda_13.0.r13.0/compiler.36424714_0"
        /*0030*/ 	.string	"-arch sm_90a -m 64 "



//--------------------- .note.nv.cuinfo           --------------------------
	.section	.note.nv.cuinfo,"",@"SHT_NOTE"
	.sectionflags	@"SHF_NOTE_NV_CUINFO"
        /*0018*/ 	.short	0x0002
        /*001a*/ 	.short	0x005a
        /*001c*/ 	.short	0x0082
	.zero		2


//--------------------- .nv.info                  --------------------------
	.section	.nv.info,"",@"SHT_CUDA_INFO"
	.align	4


	//----- nvinfo : EIATTR_REGCOUNT
	.align		4
        /*0000*/ 	.byte	0x04, 0x2f
        /*0002*/ 	.short	(.L_18 - .L_17)
	.align		4
.L_17:
        /*0004*/ 	.word	index@(_ZN7cutlass13device_kernelINS_4gemm6kernel13GemmUniversalIN4cute5tupleIJiiiiEEENS1_10collective13CollectiveMmaINS1_34MainloopSm90TmaGmmaWarpSpecializedILi8ENS5_IJNS4_1CILi2EEENSA_ILi1EEESC_EEENS1_35KernelTmaWarpSpecializedCooperativeEEENS5_IJNSA_ILi128EEENSA_ILi64EEESH_EEENS_6half_tENS5_IJlSC_lEEESJ_SK_NS4_8TiledMMAINS4_8MMA_AtomIJNS4_4SM904GMMA25MMA_64x64x16_F32F16F16_SSILNSO_5MajorE0ELSQ_0ELNSO_7ScaleInE1ELSR_1EEEEEENS4_6LayoutISD_NS5_IJSC_NSA_ILi0EEESV_EEEEENS5_IJNS4_10UnderscoreESY_SY_EEEEENS4_13SM90_TMA_LOADENS4_14ComposedLayoutINS4_7SwizzleILi3ELi4ELi3EEENS4_18smem_ptr_flag_bitsILi16EEENSU_INS5_IJNSA_ILi8EEESH_EEENS5_IJSH_SC_EEEEEEEvNS4_8identityENS4_23SM90_TMA_LOAD_MULTICASTES1B_vS1C_EENS_8epilogue10collective18CollectiveEpilogueINS1F_22Sm90TmaWarpSpecializedILi3ELi2ELi16ELb1ELb0EEEJSI_NS5_IJSG_NSA_ILi32EEEEEESJ_SK_SJ_SK_NS1F_6fusion15FusionCallbacksIS1J_NS1M_13LinCombEltActINS1F_6thread7SigmoidESJ_fSJ_fLNS_15FloatRoundStyleE2EEESI_S1L_JEEES11_NS12_INS13_ILi2ELi4ELi3EEES16_NSU_INS5_IJS17_S1K_EEENS5_IJS1K_SC_EEEEEEENS4_17SM75_U32x4_LDSM_NENS4_14SM90_TMA_STOREES1Y_NS4_17SM90_U32x4_STSM_NENS4_9Copy_AtomIJS21_SJ_EEEvEEEvvEEEEvNT_6ParamsE)
        /*0008*/ 	.word	0x000000a8


	//----- nvinfo : EIATTR_FRAME_SIZE
	.align		4
.L_18:
        /*000c*/ 	.byte	0x04, 0x11
        /*000e*/ 	.short	(.L_20 - .L_19)
	.align		4
.L_19:
        /*0010*/ 	.word	index@($__internal_0_$__cuda_sm20_rcp_rn_f32_slowpath)
        /*0014*/ 	.word	0x00000000


	//----- nvinfo : EIATTR_FRAME_SIZE
	.align		4
.L_20:
        /*0018*/ 	.byte	0x04, 0x11
        /*001a*/ 	.short	(.L_22 - .L_21)
	.align		4
.L_21:
        /*001c*/ 	.word	index@(_ZN7cutlass13device_kernelINS_4gemm6kernel13GemmUniversalIN4cute5tupleIJiiiiEEENS1_10collective13CollectiveMmaINS1_34MainloopSm90TmaGmmaWarpSpecializedILi8ENS5_IJNS4_1CILi2EEENSA_ILi1EEESC_EEENS1_35KernelTmaWarpSpecializedCooperativeEEENS5_IJNSA_ILi128EEENSA_ILi64EEESH_EEENS_6half_tENS5_IJlSC_lEEESJ_SK_NS4_8TiledMMAINS4_8MMA_AtomIJNS4_4SM904GMMA25MMA_64x64x16_F32F16F16_SSILNSO_5MajorE0ELSQ_0ELNSO_7ScaleInE1ELSR_1EEEEEENS4_6LayoutISD_NS5_IJSC_NSA_ILi0EEESV_EEEEENS5_IJNS4_10UnderscoreESY_SY_EEEEENS4_13SM90_TMA_LOADENS4_14ComposedLayoutINS4_7SwizzleILi3ELi4ELi3EEENS4_18smem_ptr_flag_bitsILi16EEENSU_INS5_IJNSA_ILi8EEESH_EEENS5_IJSH_SC_EEEEEEEvNS4_8identityENS4_23SM90_TMA_LOAD_MULTICASTES1B_vS1C_EENS_8epilogue10collective18CollectiveEpilogueINS1F_22Sm90TmaWarpSpecializedILi3ELi2ELi16ELb1ELb0EEEJSI_NS5_IJSG_NSA_ILi32EEEEEESJ_SK_SJ_SK_NS1F_6fusion15FusionCallbacksIS1J_NS1M_13LinCombEltActINS1F_6thread7SigmoidESJ_fSJ_fLNS_15FloatRoundStyleE2EEESI_S1L_JEEES11_NS12_INS13_ILi2ELi4ELi3EEES16_NSU_INS5_IJS17_S1K_EEENS5_IJS1K_SC_EEEEEEENS4_17SM75_U32x4_LDSM_NENS4_14SM90_TMA_STOREES1Y_NS4_17SM90_U32x4_STSM_NENS4_9Copy_AtomIJS21_SJ_EEEvEEEvvEEEEvNT_6ParamsE)
        /*0020*/ 	.word	0x00000000


	//----- nvinfo : EIATTR_MIN_STACK_SIZE
	.align		4
.L_22:
        /*0024*/ 	.byte	0x04, 0x12
        /*0026*/ 	.short	(.L_24 - .L_23)
	.align		4
.L_23:
        /*0028*/ 	.word	index@(_ZN7cutlass13device_kernelINS_4gemm6kernel13GemmUniversalIN4cute5tupleIJiiiiEEENS1_10collective13CollectiveMmaINS1_34MainloopSm90TmaGmmaWarpSpecializedILi8ENS5_IJNS4_1CILi2EEENSA_ILi1EEESC_EEENS1_35KernelTmaWarpSpecializedCooperativeEEENS5_IJNSA_ILi128EEENSA_ILi64EEESH_EEENS_6half_tENS5_IJlSC_lEEESJ_SK_NS4_8TiledMMAINS4_8MMA_AtomIJNS4_4SM904GMMA25MMA_64x64x16_F32F16F16_SSILNSO_5MajorE0ELSQ_0ELNSO_7ScaleInE1ELSR_1EEEEEENS4_6LayoutISD_NS5_IJSC_NSA_ILi0EEESV_EEEEENS5_IJNS4_10UnderscoreESY_SY_EEEEENS4_13SM90_TMA_LOADENS4_14ComposedLayoutINS4_7SwizzleILi3ELi4ELi3EEENS4_18smem_ptr_flag_bitsILi16EEENSU_INS5_IJNSA_ILi8EEESH_EEENS5_IJSH_SC_EEEEEEEvNS4_8identityENS4_23SM90_TMA_LOAD_MULTICASTES1B_vS1C_EENS_8epilogue10collective18CollectiveEpilogueINS1F_22Sm90TmaWarpSpecializedILi3ELi2ELi16ELb1ELb0EEEJSI_NS5_IJSG_NSA_ILi32EEEEEESJ_SK_SJ_SK_NS1F_6fusion15FusionCallbacksIS1J_NS1M_13LinCombEltActINS1F_6thread7SigmoidESJ_fSJ_fLNS_15FloatRoundStyleE2EEESI_S1L_JEEES11_NS12_INS13_ILi2ELi4ELi3EEES16_NSU_INS5_IJS17_S1K_EEENS5_IJS1K_SC_EEEEEEENS4_17SM75_U32x4_LDSM_NENS4_14SM90_TMA_STOREES1Y_NS4_17SM90_U32x4_STSM_NENS4_9Copy_AtomIJS21_SJ_EEEvEEEvvEEEEvNT_6ParamsE)
        /*002c*/ 	.word	0x00000000
.L_24:


//--------------------- .nv.compat                --------------------------
	.section	.nv.compat,"",@"SHT_CUDA_COMPAT_INFO"
	.align	4
        /*0000*/ 	.byte	0x02, 0x09, 0x01, 0x00, 0x02, 0x02, 0x04, 0x00, 0x02, 0x05, 0x05, 0x00, 0x03, 0x07, 0x01, 0x01
        /*0010*/ 	.byte	0x02, 0x03, 0x01, 0x00, 0x02, 0x06, 0x01, 0x00, 0x04, 0x0b, 0x08, 0x00, 0x00, 0x00, 0x00, 0x00
        /*0020*/ 	.byte	0x00, 0x00, 0x00, 0x00


//--------------------- .nv.info._ZN7cutlass13device_kernelINS_4gemm6kernel13GemmUniversalIN4cute5tupleIJiiiiEEENS1_10collective13CollectiveMmaINS1_34MainloopSm90TmaGmmaWarpSpecializedILi8ENS5_IJNS4_1CILi2EEENSA_ILi1EEESC_EEENS1_35KernelTmaWarpSpecializedCooperativeEEENS5_IJNSA_ILi128EEENSA_ILi64EEESH_EEENS_6half_tENS5_IJlSC_lEEESJ_SK_NS4_8TiledMMAINS4_8MMA_AtomIJNS4_4SM904GMMA25MMA_64x64x16_F32F16F16_SSILNSO_5MajorE0ELSQ_0ELNSO_7ScaleInE1ELSR_1EEEEEENS4_6LayoutISD_NS5_IJSC_NSA_ILi0EEESV_EEEEENS5_IJNS4_10UnderscoreESY_SY_EEEEENS4_13SM90_TMA_LOADENS4_14ComposedLayoutINS4_7SwizzleILi3ELi4ELi3EEENS4_18smem_ptr_flag_bitsILi16EEENSU_INS5_IJNSA_ILi8EEESH_EEENS5_IJSH_SC_EEEEEEEvNS4_8identityENS4_23SM90_TMA_LOAD_MULTICASTES1B_vS1C_EENS_8epilogue10collective18CollectiveEpilogueINS1F_22Sm90TmaWarpSpecializedILi3ELi2ELi16ELb1ELb0EEEJSI_NS5_IJSG_NSA_ILi32EEEEEESJ_SK_SJ_SK_NS1F_6fusion15FusionCallbacksIS1J_NS1M_13LinCombEltActINS1F_6thread7SigmoidESJ_fSJ_fLNS_15FloatRoundStyleE2EEESI_S1L_JEEES11_NS12_INS13_ILi2ELi4ELi3EEES16_NSU_INS5_IJS17_S1K_EEENS5_IJS1K_SC_EEEEEEENS4_17SM75_U32x4_LDSM_NENS4_14SM90_TMA_STOREES1Y_NS4_17SM90_U32x4_STSM_NENS4_9Copy_AtomIJS21_SJ_EEEvEEEvvEEEEvNT_6ParamsE --------------------------
	.section	.nv.info._ZN7cutlass13device_kernelINS_4gemm6kernel13GemmUniversalIN4cute5tupleIJiiiiEEENS1_10collective13CollectiveMmaINS1_34MainloopSm90TmaGmmaWarpSpecializedILi8ENS5_IJNS4_1CILi2EEENSA_ILi1EEESC_EEENS1_35KernelTmaWarpSpecializedCooperativeEEENS5_IJNSA_ILi128EEENSA_ILi64EEESH_EEENS_6half_tENS5_IJlSC_lEEESJ_SK_NS4_8TiledMMAINS4_8MMA_AtomIJNS4_4SM904GMMA25MMA_64x64x16_F32F16F16_SSILNSO_5MajorE0ELSQ_0ELNSO_7ScaleInE1ELSR_1EEEEEENS4_6LayoutISD_NS5_IJSC_NSA_ILi0EEESV_EEEEENS5_IJNS4_10UnderscoreESY_SY_EEEEENS4_13SM90_TMA_LOADENS4_14ComposedLayoutINS4_7SwizzleILi3ELi4ELi3EEENS4_18smem_ptr_flag_bitsILi16EEENSU_INS5_IJNSA_ILi8EEESH_EEENS5_IJSH_SC_EEEEEEEvNS4_8identityENS4_23SM90_TMA_LOAD_MULTICASTES1B_vS1C_EENS_8epilogue10collective18CollectiveEpilogueINS1F_22Sm90TmaWarpSpecializedILi3ELi2ELi16ELb1ELb0EEEJSI_NS5_IJSG_NSA_ILi32EEEEEESJ_SK_SJ_SK_NS1F_6fusion15FusionCallbacksIS1J_NS1M_13LinCombEltActINS1F_6thread7SigmoidESJ_fSJ_fLNS_15FloatRoundStyleE2EEESI_S1L_JEEES11_NS12_INS13_ILi2ELi4ELi3EEES16_NSU_INS5_IJS17_S1K_EEENS5_IJS1K_SC_EEEEEEENS4_17SM75_U32x4_LDSM_NENS4_14SM90_TMA_STOREES1Y_NS4_17SM90_U32x4_STSM_NENS4_9Copy_AtomIJS21_SJ_EEEvEEEvvEEEEvNT_6ParamsE,"",@"SHT_CUDA_INFO"
	.sectionflags	@""
	.align	4


	//----- nvinfo : EIATTR_CUDA_API_VERSION
	.align		4
        /*0000*/ 	.byte	0x04, 0x37
        /*0002*/ 	.short	(.L_26 - .L_25)
.L_25:
        /*0004*/ 	.word	0x00000082


	//----- nvinfo : EIATTR_KPARAM_INFO
	.align		4
.L_26:
        /*0008*/ 	.byte	0x04, 0x17
        /*000a*/ 	.short	(.L_28 - .L_27)
.L_27:
        /*000c*/ 	.word	0x00000000
        /*0010*/ 	.short	0x0000
        /*0012*/ 	.short	0x0070
        /*0014*/ 	.byte	0x00, 0xf0, 0x01, 0x1c


	//----- nvinfo : EIATTR_SPARSE_MMA_MASK
	.align		4
.L_28:
        /*0018*/ 	.byte	0x03, 0x50
        /*001a*/ 	.short	0x0000


	//----- nvinfo : EIATTR_MAXREG_COUNT
	.align		4
        /*001c*/ 	.byte	0x03, 0x1b
        /*001e*/ 	.short	0x00a8


	//----- nvinfo : EIATTR_NUM_BARRIERS
	.align		4
        /*0020*/ 	.byte	0x02, 0x4c
        /*0022*/ 	.byte	0x02
	.zero		1


	//----- nvinfo : EIATTR_EXTERNS
	.align		4
        /*0024*/ 	.byte	0x04, 0x0f
        /*0026*/ 	.short	(.L_30 - .L_29)


	//   ....[0]....
	.align		4
.L_29:
        /*0028*/ 	.word	index@(__assertfail)


	//----- nvinfo : EIATTR_MERCURY_ISA_VERSION
	.align		4
.L_30:
        /*002c*/ 	.byte	0x03, 0x5f
        /*002e*/ 	.short	0x0101


	//----- nvinfo : EIATTR_INT_WARP_WIDE_INSTR_OFFSETS
	.align		4
        /*0030*/ 	.byte	0x04, 0x31
        /*0032*/ 	.short	(.L_32 - .L_31)


	//   ....[0]....
.L_31:
        /*0034*/ 	.word	0x00000aa0


	//   ....[1]....
        /*0038*/ 	.word	0x00000ab0


	//   ....[2]....
        /*003c*/ 	.word	0x00000bb0


	//   ....[3]....
        /*0040*/ 	.word	0x000021b0


	//----- nvinfo : EIATTR_COOP_GROUP_MASK_REGIDS
	.align		4
.L_32:
        /*0044*/ 	.byte	0x04, 0x29
        /*0046*/ 	.short	(.L_34 - .L_33)


	//   ....[0]....
.L_33:
        /*0048*/ 	.word	0xffffffff


	//   ....[1]....
        /*004c*/ 	.word	0xffffffff


	//   ....[2]....
        /*0050*/ 	.word	0xffffffff


	//   ....[3]....
        /*0054*/ 	.word	0xffffffff


	//   ....[4]....
        /*0058*/ 	.word	0xffffffff


	//   ....[5]....
        /*005c*/ 	.word	0xffffffff


	//   ....[6]....
        /*0060*/ 	.word	0xffffffff


	//----- nvinfo : EIATTR_COOP_GROUP_INSTR_OFFSETS
	.align		4
.L_34:
        /*0064*/ 	.byte	0x04, 0x28
        /*0066*/ 	.short	(.L_36 - .L_35)


	//   ....[0]....
.L_35:
        /*0068*/ 	.word	0x00000070


	//   ....[1]....
        /*006c*/ 	.word	0x00000080


	//   ....[2]....
        /*0070*/ 	.word	0x00000440


	//   ....[3]....
        /*0074*/ 	.word	0x000006c0


	//   ....[4]....
        /*0078*/ 	.word	0x00000900


	//   ....[5]....
        /*007c*/ 	.word	0x00000d10


	//   ....[6]....
        /*0080*/ 	.word	0x000017b0


	//----- nvinfo : EIATTR_REG_RECONFIG
	.align		4
.L_36:
        /*0084*/ 	.byte	0x01, 0x54
	.zero		2


	//----- nvinfo : EIATTR_SYSCALL_OFFSETS
	.align		4
        /*0088*/ 	.byte	0x04, 0x46
        /*008a*/ 	.short	(.L_38 - .L_37)


	//   ....[0]....
.L_37:
        /*008c*/ 	.word	0x00001970


	//   ....[1]....
        /*0090*/ 	.word	0x000023e0


	//   ....[2]....
        /*0094*/ 	.word	0x000024d0


	//----- nvinfo : EIATTR_MBARRIER_INSTR_OFFSETS
	.align		4
.L_38:
        /*0098*/ 	.byte	0x04, 0x39
        /*009a*/ 	.short	(.L_40 - .L_39)


	//   ....[0]....
.L_39:
        /*009c*/ 	.word	0x00000560
        /*00a0*/ 	.word	0x000000ff
        /*00a4*/ 	.word	0x00000000
        /*00a8*/ 	.short	0x0100
        /*00aa*/ 	.byte	0x08
	.zero		1


	//   ....[1]....
        /*00ac*/ 	.word	0x00000570
        /*00b0*/ 	.word	0x000000ff
        /*00b4*/ 	.word	0x00000040
        /*00b8*/ 	.short	0x0100
        /*00ba*/ 	.byte	0x08
	.zero		1


	//   ....[2]....
        /*00bc*/ 	.word	0x00000580
        /*00c0*/ 	.word	0x000000ff
        /*00c4*/ 	.word	0x00000008
        /*00c8*/ 	.short	0x0100
        /*00ca*/ 	.byte	0x08
	.zero		1


	//   ....[3]....
        /*00cc*/ 	.word	0x00000590
        /*00d0*/ 	.word	0x000000ff
        /*00d4*/ 	.word	0x00000048
        /*00d8*/ 	.short	0x0100
        /*00da*/ 	.byte	0x08
	.zero		1


	//   ....[4]....
        /*00dc*/ 	.word	0x000005a0
        /*00e0*/ 	.word	0x000000ff
        /*00e4*/ 	.word	0x00000010
        /*00e8*/ 	.short	0x0100
        /*00ea*/ 	.byte	0x08
	.zero		1


	//   ....[5]....
        /*00ec*/ 	.word	0x000005b0
        /*00f0*/ 	.word	0x000000ff
        /*00f4*/ 	.word	0x00000050
        /*00f8*/ 	.short	0x0100
        /*00fa*/ 	.byte	0x08
	.zero		1


	//   ....[6]....
        /*00fc*/ 	.word	0x000005c0
        /*0100*/ 	.word	0x000000ff
        /*0104*/ 	.word	0x00000018
        /*0108*/ 	.short	0x0100
        /*010a*/ 	.byte	0x08
	.zero		1


	//   ....[7]....
        /*010c*/ 	.word	0x000005d0
        /*0110*/ 	.word	0x000000ff
        /*0114*/ 	.word	0x00000058
        /*0118*/ 	.short	0x0100
        /*011a*/ 	.byte	0x08
	.zero		1


	//   ....[8]....
        /*011c*/ 	.word	0x000005e0
        /*0120*/ 	.word	0x000000ff
        /*0124*/ 	.word	0x00000020
        /*0128*/ 	.short	0x0100
        /*012a*/ 	.byte	0x08
	.zero		1


	//   ....[9]....
        /*012c*/ 	.word	0x000005f0
        /*0130*/ 	.word	0x000000ff
        /*0134*/ 	.word	0x00000060
        /*0138*/ 	.short	0x0100
        /*013a*/ 	.byte	0x08
	.zero		1


	//   ....[10]....
        /*013c*/ 	.word	0x00000600
        /*0140*/ 	.word	0x000000ff
        /*0144*/ 	.word	0x00000028
        /*0148*/ 	.short	0x0100
        /*014a*/ 	.byte	0x08
	.zero		1


	//   ....[11]....
        /*014c*/ 	.word	0x00000610
        /*0150*/ 	.word	0x000000ff
        /*0154*/ 	.word	0x00000068
        /*0158*/ 	.short	0x0100
        /*015a*/ 	.byte	0x08
	.zero		1


	//   ....[12]....
        /*015c*/ 	.word	0x00000620
        /*0160*/ 	.word	0x000000ff
        /*0164*/ 	.word	0x00000030
        /*0168*/ 	.short	0x0100
        /*016a*/ 	.byte	0x08
	.zero		1


	//   ....[13]....
        /*016c*/ 	.word	0x00000630
        /*0170*/ 	.word	0x000000ff
        /*0174*/ 	.word	0x00000070
        /*0178*/ 	.short	0x0100
        /*017a*/ 	.byte	0x08
	.zero		1


	//   ....[14]....
        /*017c*/ 	.word	0x00000640
        /*0180*/ 	.word	0x000000ff
        /*0184*/ 	.word	0x00000038
        /*0188*/ 	.short	0x0100
        /*018a*/ 	.byte	0x08
	.zero		1


	//   ....[15]....
        /*018c*/ 	.word	0x00000650
        /*0190*/ 	.word	0x000000ff
        /*0194*/ 	.word	0x00000078
        /*0198*/ 	.short	0x0100
        /*019a*/ 	.byte	0x08
	.zero		1


	//   ....[16]....
        /*019c*/ 	.word	0x00000880
        /*01a0*/ 	.word	0x000000ff
        /*01a4*/ 	.word	0x00000080
        /*01a8*/ 	.short	0x0100
        /*01aa*/ 	.byte	0x08
	.zero		1


	//   ....[17]....
        /*01ac*/ 	.word	0x00000890
        /*01b0*/ 	.word	0x000000ff
        /*01b4*/ 	.word	0x00000098
        /*01b8*/ 	.short	0x0100
        /*01ba*/ 	.byte	0x08
	.zero		1


	//   ....[18]....
        /*01bc*/ 	.word	0x000008a0
        /*01c0*/ 	.word	0x000000ff
        /*01c4*/ 	.word	0x00000088
        /*01c8*/ 	.short	0x0100
        /*01ca*/ 	.byte	0x08
	.zero		1


	//   ....[19]....
        /*01cc*/ 	.word	0x000008b0
        /*01d0*/ 	.word	0x000000ff
        /*01d4*/ 	.word	0x000000a0
        /*01d8*/ 	.short	0x0100
        /*01da*/ 	.byte	0x08
	.zero		1


	//   ....[20]....
        /*01dc*/ 	.word	0x000008c0
        /*01e0*/ 	.word	0x000000ff
        /*01e4*/ 	.word	0x00000090
        /*01e8*/ 	.short	0x0100
        /*01ea*/ 	.byte	0x08
	.zero		1


	//   ....[21]....
        /*01ec*/ 	.word	0x000008d0
        /*01f0*/ 	.word	0x000000ff
        /*01f4*/ 	.word	0x000000a8
        /*01f8*/ 	.short	0x0100
        /*01fa*/ 	.byte	0x08
	.zero		1


	//   ....[22]....
        /*01fc*/ 	.word	0x00000c40
        /*0200*/ 	.word	0x000000ff
        /*0204*/ 	.word	0x000000b0
        /*0208*/ 	.short	0x0100
        /*020a*/ 	.byte	0x06
	.zero		1


	//   ....[23]....
        /*020c*/ 	.word	0x00000cc0
        /*0210*/ 	.word	0x000000ff
        /*0214*/ 	.word	0x000000b8
        /*0218*/ 	.short	0x0100
        /*021a*/ 	.byte	0x06
	.zero		1


	//   ....[24]....
        /*021c*/ 	.word	0x000019f0
        /*0220*/ 	.word	0x00000003
        /*0224*/ 	.word	0x00000000
        /*0228*/ 	.short	0x010a
        /*022a*/ 	.byte	0x3f
	.zero		1


	//   ....[25]....
        /*022c*/ 	.word	0x00001a30
        /*0230*/ 	.word	0x00000003
        /*0234*/ 	.word	0x00000000
        /*0238*/ 	.short	0x010a
        /*023a*/ 	.byte	0x3f
	.zero		1


	//   ....[26]....
        /*023c*/ 	.word	0x00001da0
        /*0240*/ 	.word	0x000000ff
        /*0244*/ 	.word	0x00000000
        /*0248*/ 	.short	0x010a
        /*024a*/ 	.byte	0x04
	.zero		1


	//   ....[27]....
        /*024c*/ 	.word	0x00001de0
        /*0250*/ 	.word	0x000000ff
        /*0254*/ 	.word	0x00000000
        /*0258*/ 	.short	0x010a
        /*025a*/ 	.byte	0x04
	.zero		1


	//   ....[28]....
        /*025c*/ 	.word	0x00002040
        /*0260*/ 	.word	0x00000005
        /*0264*/ 	.word	0x00000000
        /*0268*/ 	.short	0x0101
        /*026a*/ 	.byte	0x3f
	.zero		1


	//   ....[29]....
        /*026c*/ 	.word	0x00002230
        /*0270*/ 	.word	0x00000003
        /*0274*/ 	.word	0x00000000
        /*0278*/ 	.short	0x0101
        /*027a*/ 	.byte	0x3f
	.zero		1


	//   ....[30]....
        /*027c*/ 	.word	0x000029a0
        /*0280*/ 	.word	0x00000003
        /*0284*/ 	.word	0x00000080
        /*0288*/ 	.short	0x010a
        /*028a*/ 	.byte	0x3f
	.zero		1


	//   ....[31]....
        /*028c*/ 	.word	0x00004a20
        /*0290*/ 	.word	0x000000ff
        /*0294*/ 	.word	0x00000000
        /*0298*/ 	.short	0x0101
        /*029a*/ 	.byte	0x04
	.zero		1


	//   ....[32]....
        /*029c*/ 	.word	0x00004ba0
        /*02a0*/ 	.word	0x00000015
        /*02a4*/ 	.word	0x00000080
        /*02a8*/ 	.short	0x010a
        /*02aa*/ 	.byte	0x3f
	.zero		1


	//   ....[33]....
        /*02ac*/ 	.word	0x00006930
        /*02b0*/ 	.word	0x000000ff
        /*02b4*/ 	.word	0x00000000
        /*02b8*/ 	.short	0x0101
        /*02ba*/ 	.byte	0x04
	.zero		1


	//   ....[34]....
        /*02bc*/ 	.word	0x000072c0
        /*02c0*/ 	.word	0x000000ff
        /*02c4*/ 	.word	0x00000000
        /*02c8*/ 	.short	0x0101
        /*02ca*/ 	.byte	0x04
	.zero		1


	//   ....[35]....
        /*02cc*/ 	.word	0x000078d0
        /*02d0*/ 	.word	0x000000ff
        /*02d4*/ 	.word	0x000000b8
        /*02d8*/ 	.short	0x010a
        /*02da*/ 	.byte	0x04
	.zero		1


	//   ....[36]....
        /*02dc*/ 	.word	0x00007d10
        /*02e0*/ 	.word	0x000000ff
        /*02e4*/ 	.word	0x00000098
        /*02e8*/ 	.short	0x010a
        /*02ea*/ 	.byte	0x05
	.zero		1


	//   ....[37]....
        /*02ec*/ 	.word	0x00007e10
        /*02f0*/ 	.word	0x000000ff
        /*02f4*/ 	.word	0x00000080
        /*02f8*/ 	.short	0x010b
        /*02fa*/ 	.byte	0x05
	.zero		1


	//   ....[38]....
        /*02fc*/ 	.word	0x00007ea0
        /*0300*/ 	.word	0x000000ff
        /*0304*/ 	.word	0x00000000
        /*0308*/ 	.short	0x0101
        /*030a*/ 	.byte	0x05
	.zero		1


	//   ....[39]....
        /*030c*/ 	.word	0x00007f10
        /*0310*/ 	.word	0x000000ff
        /*0314*/ 	.word	0x00000098
        /*0318*/ 	.short	0x010a
        /*031a*/ 	.byte	0x04
	.zero		1


	//   ....[40]....
        /*031c*/ 	.word	0x00008030
        /*0320*/ 	.word	0x000000ff
        /*0324*/ 	.word	0x00000080
        /*0328*/ 	.short	0x010b
        /*032a*/ 	.byte	0x04
	.zero		1


	//   ....[41]....
        /*032c*/ 	.word	0x00008110
        /*0330*/ 	.word	0x000000ff
        /*0334*/ 	.word	0x00000000
        /*0338*/ 	.short	0x0101
        /*033a*/ 	.byte	0x04
	.zero		1


	//   ....[42]....
        /*033c*/ 	.word	0x000087c0
        /*0340*/ 	.word	0x00000003
        /*0344*/ 	.word	0x00000098
        /*0348*/ 	.short	0x010a
        /*034a*/ 	.byte	0x3f
	.zero		1


	//   ....[43]....
        /*034c*/ 	.word	0x00008890
        /*0350*/ 	.word	0x00000005
        /*0354*/ 	.word	0x00000098
        /*0358*/ 	.short	0x010a
        /*035a*/ 	.byte	0x3f
	.zero		1


	//   ....[44]....
        /*035c*/ 	.word	0x00008940
        /*0360*/ 	.word	0x00000003
        /*0364*/ 	.word	0x00000098
        /*0368*/ 	.short	0x010a
        /*036a*/ 	.byte	0x3f
	.zero		1


	//   ....[45]....
        /*036c*/ 	.word	0x00008ca0
        /*0370*/ 	.word	0x0000000e
        /*0374*/ 	.word	0x00000040
        /*0378*/ 	.short	0x010a
        /*037a*/ 	.byte	0x3f
	.zero		1


	//   ....[46]....
        /*037c*/ 	.word	0x00009050
        /*0380*/ 	.word	0x00000004
        /*0384*/ 	.word	0x000000b8
        /*0388*/ 	.short	0x0101
        /*038a*/ 	.byte	0x3f
	.zero		1


	//   ....[47]....
        /*038c*/ 	.word	0x00009750
        /*0390*/ 	.word	0x00000005
        /*0394*/ 	.word	0x00000000
        /*0398*/ 	.short	0x010a
        /*039a*/ 	.byte	0x3f
	.zero		1


	//   ....[48]....
        /*039c*/ 	.word	0x000097d0
        /*03a0*/ 	.word	0x00000007
        /*03a4*/ 	.word	0x00000000
        /*03a8*/ 	.short	0x010a
        /*03aa*/ 	.byte	0x3f
	.zero		1


	//   ....[49]....
        /*03ac*/ 	.word	0x00009860
        /*03b0*/ 	.word	0x00000006
        /*03b4*/ 	.word	0x00000000
        /*03b8*/ 	.short	0x010a
        /*03ba*/ 	.byte	0x3f
	.zero		1


	//   ....[50]....
        /*03bc*/ 	.word	0x000098f0
        /*03c0*/ 	.word	0x00000009
        /*03c4*/ 	.word	0x00000000
        /*03c8*/ 	.short	0x010a
        /*03ca*/ 	.byte	0x3f
	.zero		1


	//   ....[51]....
        /*03cc*/ 	.word	0x00009980
        /*03d0*/ 	.word	0x00000006
        /*03d4*/ 	.word	0x00000000
        /*03d8*/ 	.short	0x010a
        /*03da*/ 	.byte	0x3f
	.zero		1


	//   ....[52]....
        /*03dc*/ 	.word	0x00009a10
        /*03e0*/ 	.word	0x00000009
        /*03e4*/ 	.word	0x00000000
        /*03e8*/ 	.short	0x010a
        /*03ea*/ 	.byte	0x3f
	.zero		1


	//   ....[53]....
        /*03ec*/ 	.word	0x00009aa0
        /*03f0*/ 	.word	0x00000006
        /*03f4*/ 	.word	0x00000000
        /*03f8*/ 	.short	0x010a
        /*03fa*/ 	.byte	0x3f
	.zero		1


	//   ....[54]....
        /*03fc*/ 	.word	0x00009b30
        /*0400*/ 	.word	0x00000003
        /*0404*/ 	.word	0x00000000
        /*0408*/ 	.short	0x010a
        /*040a*/ 	.byte	0x3f
	.zero		1


	//   ....[55]....
        /*040c*/ 	.word	0x00009b90
        /*0410*/ 	.word	0x00000003
        /*0414*/ 	.word	0x00000000
        /*0418*/ 	.short	0x010a
        /*041a*/ 	.byte	0x3f
	.zero		1


	//   ....[56]....
        /*041c*/ 	.word	0x00009bf0
        /*0420*/ 	.word	0x00000005
        /*0424*/ 	.word	0x00000000
        /*0428*/ 	.short	0x010a
        /*042a*/ 	.byte	0x3f
	.zero		1


	//   ....[57]....
        /*042c*/ 	.word	0x00009c40
        /*0430*/ 	.word	0x00000003
        /*0434*/ 	.word	0x00000080
        /*0438*/ 	.short	0x010a
        /*043a*/ 	.byte	0x3f
	.zero		1


	//   ....[58]....
        /*043c*/ 	.word	0x00009c90
        /*0440*/ 	.word	0x00000015
        /*0444*/ 	.word	0x00000080
        /*0448*/ 	.short	0x010a
        /*044a*/ 	.byte	0x3f
	.zero		1


	//   ....[59]....
        /*044c*/ 	.word	0x00009cf0
        /*0450*/ 	.word	0x00000003
        /*0454*/ 	.word	0x000000b8
        /*0458*/ 	.short	0x010a
        /*045a*/ 	.byte	0x3f
	.zero		1


	//   ....[60]....
        /*045c*/ 	.word	0x00009d50
        /*0460*/ 	.word	0x00000005
        /*0464*/ 	.word	0x00000098
        /*0468*/ 	.short	0x010a
        /*046a*/ 	.byte	0x3f
	.zero		1


	//   ....[61]....
        /*046c*/ 	.word	0x00009db0
        /*0470*/ 	.word	0x00000005
        /*0474*/ 	.word	0x00000098
        /*0478*/ 	.short	0x010a
        /*047a*/ 	.byte	0x3f
	.zero		1


	//   ....[62]....
        /*047c*/ 	.word	0x00009e00
        /*0480*/ 	.word	0x00000003
        /*0484*/ 	.word	0x00000098
        /*0488*/ 	.short	0x010a
        /*048a*/ 	.byte	0x3f
	.zero		1


	//   ....[63]....
        /*048c*/ 	.word	0x00009e50
        /*0490*/ 	.word	0x00000005
        /*0494*/ 	.word	0x00000098
        /*0498*/ 	.short	0x010a
        /*049a*/ 	.byte	0x3f
	.zero		1


	//   ....[64]....
        /*049c*/ 	.word	0x00009f20
        /*04a0*/ 	.word	0x0000000e
        /*04a4*/ 	.word	0x00000040
        /*04a8*/ 	.short	0x010a
        /*04aa*/ 	.byte	0x3f
	.zero		1


	//   ....[65]....
        /*04ac*/ 	.word	0x00009ff0
        /*04b0*/ 	.word	0x00000005
        /*04b4*/ 	.word	0x00000000
        /*04b8*/ 	.short	0x010a
        /*04ba*/ 	.byte	0x3f
	.zero		1


	//   ....[66]....
        /*04bc*/ 	.word	0x0000a040
        /*04c0*/ 	.word	0x00000007
        /*04c4*/ 	.word	0x00000000
        /*04c8*/ 	.short	0x010a
        /*04ca*/ 	.byte	0x3f
	.zero		1


	//   ....[67]....
        /*04cc*/ 	.word	0x0000a090
        /*04d0*/ 	.word	0x00000006
        /*04d4*/ 	.word	0x00000000
        /*04d8*/ 	.short	0x010a
        /*04da*/ 	.byte	0x3f
	.zero		1


	//   ....[68]....
        /*04dc*/ 	.word	0x0000a0e0
        /*04e0*/ 	.word	0x00000009
        /*04e4*/ 	.word	0x00000000
        /*04e8*/ 	.short	0x010a
        /*04ea*/ 	.byte	0x3f
	.zero		1


	//   ....[69]....
        /*04ec*/ 	.word	0x0000a130
        /*04f0*/ 	.word	0x00000006
        /*04f4*/ 	.word	0x00000000
        /*04f8*/ 	.short	0x010a
        /*04fa*/ 	.byte	0x3f
	.zero		1


	//   ....[70]....
        /*04fc*/ 	.word	0x0000a180
        /*0500*/ 	.word	0x00000009
        /*0504*/ 	.word	0x00000000
        /*0508*/ 	.short	0x010a
        /*050a*/ 	.byte	0x3f
	.zero		1


	//   ....[71]....
        /*050c*/ 	.word	0x0000a1d0
        /*0510*/ 	.word	0x00000006
        /*0514*/ 	.word	0x00000000
        /*0518*/ 	.short	0x010a
        /*051a*/ 	.byte	0x3f
	.zero		1


	//----- nvinfo : EIATTR_NUM_MBARRIERS
	.align		4
.L_40:
        /*051c*/ 	.byte	0x03, 0x38
        /*051e*/ 	.short	0x0018


	//----- nvinfo : EIATTR_EXIT_INSTR_OFFSETS
	.align		4
        /*0520*/ 	.byte	0x04, 0x1c
        /*0522*/ 	.short	(.L_42 - .L_41)


	//   ....[0]....
.L_41:
        /*0524*/ 	.word	0x00009b80


	//----- nvinfo : EIATTR_MAX_THREADS
	.align		4
.L_42:
        /*0528*/ 	.byte	0x04, 0x05
        /*052a*/ 	.short	(.L_44 - .L_43)
.L_43:
        /*052c*/ 	.word	0x00000180
        /*0530*/ 	.word	0x00000001
        /*0534*/ 	.word	0x00000001


	//----- nvinfo : EIATTR_CRS_STACK_SIZE
	.align		4
.L_44:
        /*0538*/ 	.byte	0x04, 0x1e
        /*053a*/ 	.short	(.L_46 - .L_45)
.L_45:
        /*053c*/ 	.word	0x00000000


	//----- nvinfo : EIATTR_CBANK_PARAM_SIZE
	.align		4
.L_46:
        /*0540*/ 	.byte	0x03, 0x19
        /*0542*/ 	.short	0x0770


	//----- nvinfo : EIATTR_PARAM_CBANK
	.align		4
        /*0544*/ 	.byte	0x04, 0x0a
        /*0546*/ 	.short	(.L_48 - .L_47)
	.align		4
.L_47:
        /*0548*/ 	.word	index@(.nv.constant0._ZN7cutlass13device_kernelINS_4gemm6kernel13GemmUniversalIN4cute5tupleIJiiiiEEENS1_10collective13CollectiveMmaINS1_34MainloopSm90TmaGmmaWarpSpecializedILi8ENS5_IJNS4_1CILi2EEENSA_ILi1EEESC_EEENS1_35KernelTmaWarpSpecializedCooperativeEEENS5_IJNSA_ILi128EEENSA_ILi64EEESH_EEENS_6half_tENS5_IJlSC_lEEESJ_SK_NS4_8TiledMMAINS4_8MMA_AtomIJNS4_4SM904GMMA25MMA_64x64x16_F32F16F16_SSILNSO_5MajorE0ELSQ_0ELNSO_7ScaleInE1ELSR_1EEEEEENS4_6LayoutISD_NS5_IJSC_NSA_ILi0EEESV_EEEEENS5_IJNS4_10UnderscoreESY_SY_EEEEENS4_13SM90_TMA_LOADENS4_14ComposedLayoutINS4_7SwizzleILi3ELi4ELi3EEENS4_18smem_ptr_flag_bitsILi16EEENSU_INS5_IJNSA_ILi8EEESH_EEENS5_IJSH_SC_EEEEEEEvNS4_8identityENS4_23SM90_TMA_LOAD_MULTICASTES1B_vS1C_EENS_8epilogue10collective18CollectiveEpilogueINS1F_22Sm90TmaWarpSpecializedILi3ELi2ELi16ELb1ELb0EEEJSI_NS5_IJSG_NSA_ILi32EEEEEESJ_SK_SJ_SK_NS1F_6fusion15FusionCallbacksIS1J_NS1M_13LinCombEltActINS1F_6thread7SigmoidESJ_fSJ_fLNS_15FloatRoundStyleE2EEESI_S1L_JEEES11_NS12_INS13_ILi2ELi4ELi3EEES16_NSU_INS5_IJS17_S1K_EEENS5_IJS1K_SC_EEEEEEENS4_17SM75_U32x4_LDSM_NENS4_14SM90_TMA_STOREES1Y_NS4_17SM90_U32x4_STSM_NENS4_9Copy_AtomIJS21_SJ_EEEvEEEvvEEEEvNT_6ParamsE)
        /*054c*/ 	.short	0x0210
        /*054e*/ 	.short	0x0770


	//----- nvinfo : EIATTR_SW_WAR
	.align		4
.L_48:
        /*0550*/ 	.byte	0x04, 0x36
        /*0552*/ 	.short	(.L_50 - .L_49)
.L_49:
        /*0554*/ 	.word	0x00000008
.L_50:


//--------------------- .nv.callgraph             --------------------------
	.section	.nv.callgraph,"",@"SHT_CUDA_CALLGRAPH"
	.align	4
	.sectionentsize	8
	.align		4
        /*0000*/ 	.word	0x00000000
	.align		4
        /*0004*/ 	.word	0xffffffff
	.align		4
        /*0008*/ 	.word	index@(_ZN7cutlass13device_kernelINS_4gemm6kernel13GemmUniversalIN4cute5tupleIJiiiiEEENS1_10collective13CollectiveMmaINS1_34MainloopSm90TmaGmmaWarpSpecializedILi8ENS5_IJNS4_1CILi2EEENSA_ILi1EEESC_EEENS1_35KernelTmaWarpSpecializedCooperativeEEENS5_IJNSA_ILi128EEENSA_ILi64EEESH_EEENS_6half_tENS5_IJlSC_lEEESJ_SK_NS4_8TiledMMAINS4_8MMA_AtomIJNS4_4SM904GMMA25MMA_64x64x16_F32F16F16_SSILNSO_5MajorE0ELSQ_0ELNSO_7ScaleInE1ELSR_1EEEEEENS4_6LayoutISD_NS5_IJSC_NSA_ILi0EEESV_EEEEENS5_IJNS4_10UnderscoreESY_SY_EEEEENS4_13SM90_TMA_LOADENS4_14ComposedLayoutINS4_7SwizzleILi3ELi4ELi3EEENS4_18smem_ptr_flag_bitsILi16EEENSU_INS5_IJNSA_ILi8EEESH_EEENS5_IJSH_SC_EEEEEEEvNS4_8identityENS4_23SM90_TMA_LOAD_MULTICASTES1B_vS1C_EENS_8epilogue10collective18CollectiveEpilogueINS1F_22Sm90TmaWarpSpecializedILi3ELi2ELi16ELb1ELb0EEEJSI_NS5_IJSG_NSA_ILi32EEEEEESJ_SK_SJ_SK_NS1F_6fusion15FusionCallbacksIS1J_NS1M_13LinCombEltActINS1F_6thread7SigmoidESJ_fSJ_fLNS_15FloatRoundStyleE2EEESI_S1L_JEEES11_NS12_INS13_ILi2ELi4ELi3EEES16_NSU_INS5_IJS17_S1K_EEENS5_IJS1K_SC_EEEEEEENS4_17SM75_U32x4_LDSM_NENS4_14SM90_TMA_STOREES1Y_NS4_17SM90_U32x4_STSM_NENS4_9Copy_AtomIJS21_SJ_EEEvEEEvvEEEEvNT_6ParamsE)
	.align		4
        /*000c*/ 	.word	index@(__assertfail)
	.align		4
        /*0010*/ 	.word	0x00000000
	.align		4
        /*0014*/ 	.word	0xfffffffe
	.align		4
        /*0018*/ 	.word	0x00000000
	.align		4
        /*001c*/ 	.word	0xfffffffd
	.align		4
        /*0020*/ 	.word	0x00000000
	.align		4
        /*0024*/ 	.word	0xfffffffc


//--------------------- .nv.constant4             --------------------------
	.section	.nv.constant4,"a",@progbits
	.align	8
	.align		8
.nv.constant4:
        /*0000*/ 	.dword	__assertfail
	.align		8
        /*0008*/ 	.dword	__unnamed_1
	.align		8
        /*0010*/ 	.dword	__unnamed_2
	.align		8
        /*0018*/ 	.dword	_ZN39_INTERNAL_fc1510d7_4_k_cu_e136c998_27964cuda3std3__45__cpo5beginE
	.align		8
        /*0020*/ 	.dword	_ZN39_INTERNAL_fc1510d7_4_k_cu_e136c998_27964cuda3std3__45__cpo3endE
	.align		8
        /*0028*/ 	.dword	_ZN39_INTERNAL_fc1510d7_4_k_cu_e136c998_27964cuda3std3__45__cpo6cbeginE
	.align		8
        /*0030*/ 	.dword	_ZN39_INTERNAL_fc1510d7_4_k_cu_e136c998_27964cuda3std3__45__cpo4cendE
	.align		8
        /*0038*/ 	.dword	_ZN39_INTERNAL_fc1510d7_4_k_cu_e136c998_27964cuda3std3__441_GLOBAL__N__fc1510d7_4_k_cu_e136c998_27966ignoreE
	.align		8
        /*0040*/ 	.dword	_ZN39_INTERNAL_fc1510d7_4_k_cu_e136c998_27964cuda3std3__419piecewise_constructE
	.align		8
        /*0048*/ 	.dword	_ZN39_INTERNAL_fc1510d7_4_k_cu_e136c998_27964cuda3std3__48in_placeE
	.align		8
        /*0050*/ 	.dword	_ZN39_INTERNAL_fc1510d7_4_k_cu_e136c998_27964cuda3std6ranges3__45__cpo4swapE
	.align		8
        /*0058*/ 	.dword	_ZN39_INTERNAL_fc1510d7_4_k_cu_e136c998_27964cuda3std6ranges3__45__cpo9iter_moveE
	.align		8
        /*0060*/ 	.dword	_ZN39_INTERNAL_fc1510d7_4_k_cu_e136c998_27964cute7productE
	.align		8
        /*0068*/ 	.dword	_ZN39_INTERNAL_fc1510d7_4_k_cu_e136c998_27964cute1_E
	.align		8
        /*0070*/ 	.dword	$str$22
	.align		8
        /*0078*/ 	.dword	$str$23
	.align		8
        /*0080*/ 	.dword	$str$26
	.align		8
        /*0088*/ 	.dword	$str$27


//--------------------- .text._ZN7cutlass13device_kernelINS_4gemm6kernel13GemmUniversalIN4cute5tupleIJiiiiEEENS1_10collective13CollectiveMmaINS1_34MainloopSm90TmaGmmaWarpSpecializedILi8ENS5_IJNS4_1CILi2EEENSA_ILi1EEESC_EEENS1_35KernelTmaWarpSpecializedCooperativeEEENS5_IJNSA_ILi128EEENSA_ILi64EEESH_EEENS_6half_tENS5_IJlSC_lEEESJ_SK_NS4_8TiledMMAINS4_8MMA_AtomIJNS4_4SM904GMMA25MMA_64x64x16_F32F16F16_SSILNSO_5MajorE0ELSQ_0ELNSO_7ScaleInE1ELSR_1EEEEEENS4_6LayoutISD_NS5_IJSC_NSA_ILi0EEESV_EEEEENS5_IJNS4_10UnderscoreESY_SY_EEEEENS4_13SM90_TMA_LOADENS4_14ComposedLayoutINS4_7SwizzleILi3ELi4ELi3EEENS4_18smem_ptr_flag_bitsILi16EEENSU_INS5_IJNSA_ILi8EEESH_EEENS5_IJSH_SC_EEEEEEEvNS4_8identityENS4_23SM90_TMA_LOAD_MULTICASTES1B_vS1C_EENS_8epilogue10collective18CollectiveEpilogueINS1F_22Sm90TmaWarpSpecializedILi3ELi2ELi16ELb1ELb0EEEJSI_NS5_IJSG_NSA_ILi32EEEEEESJ_SK_SJ_SK_NS1F_6fusion15FusionCallbacksIS1J_NS1M_13LinCombEltActINS1F_6thread7SigmoidESJ_fSJ_fLNS_15FloatRoundStyleE2EEESI_S1L_JEEES11_NS12_INS13_ILi2ELi4ELi3EEES16_NSU_INS5_IJS17_S1K_EEENS5_IJS1K_SC_EEEEEEENS4_17SM75_U32x4_LDSM_NENS4_14SM90_TMA_STOREES1Y_NS4_17SM90_U32x4_STSM_NENS4_9Copy_AtomIJS21_SJ_EEEvEEEvvEEEEvNT_6ParamsE --------------------------
	.section	.text._ZN7cutlass13device_kernelINS_4gemm6kernel13GemmUniversalIN4cute5tupleIJiiiiEEENS1_10collective13CollectiveMmaINS1_34MainloopSm90TmaGmmaWarpSpecializedILi8ENS5_IJNS4_1CILi2EEENSA_ILi1EEESC_EEENS1_35KernelTmaWarpSpecializedCooperativeEEENS5_IJNSA_ILi128EEENSA_ILi64EEESH_EEENS_6half_tENS5_IJlSC_lEEESJ_SK_NS4_8TiledMMAINS4_8MMA_AtomIJNS4_4SM904GMMA25MMA_64x64x16_F32F16F16_SSILNSO_5MajorE0ELSQ_0ELNSO_7ScaleInE1ELSR_1EEEEEENS4_6LayoutISD_NS5_IJSC_NSA_ILi0EEESV_EEEEENS5_IJNS4_10UnderscoreESY_SY_EEEEENS4_13SM90_TMA_LOADENS4_14ComposedLayoutINS4_7SwizzleILi3ELi4ELi3EEENS4_18smem_ptr_flag_bitsILi16EEENSU_INS5_IJNSA_ILi8EEESH_EEENS5_IJSH_SC_EEEEEEEvNS4_8identityENS4_23SM90_TMA_LOAD_MULTICASTES1B_vS1C_EENS_8epilogue10collective18CollectiveEpilogueINS1F_22Sm90TmaWarpSpecializedILi3ELi2ELi16ELb1ELb0EEEJSI_NS5_IJSG_NSA_ILi32EEEEEESJ_SK_SJ_SK_NS1F_6fusion15FusionCallbacksIS1J_NS1M_13LinCombEltActINS1F_6thread7SigmoidESJ_fSJ_fLNS_15FloatRoundStyleE2EEESI_S1L_JEEES11_NS12_INS13_ILi2ELi4ELi3EEES16_NSU_INS5_IJS17_S1K_EEENS5_IJS1K_SC_EEEEEEENS4_17SM75_U32x4_LDSM_NENS4_14SM90_TMA_STOREES1Y_NS4_17SM90_U32x4_STSM_NENS4_9Copy_AtomIJS21_SJ_EEEvEEEvvEEEEvNT_6ParamsE,"ax",@progbits
	.align	128
.text._ZN7cutlass13device_kernelINS_4gemm6kernel13GemmUniversalIN4cute5tupleIJiiiiEEENS1_10collective13CollectiveMmaINS1_34MainloopSm90TmaGmmaWarpSpecializedILi8ENS5_IJNS4_1CILi2EEENSA_ILi1EEESC_EEENS1_35KernelTmaWarpSpecializedCooperativeEEENS5_IJNSA_ILi128EEENSA_ILi64EEESH_EEENS_6half_tENS5_IJlSC_lEEESJ_SK_NS4_8TiledMMAINS4_8MMA_AtomIJNS4_4SM904GMMA25MMA_64x64x16_F32F16F16_SSILNSO_5MajorE0ELSQ_0ELNSO_7ScaleInE1ELSR_1EEEEEENS4_6LayoutISD_NS5_IJSC_NSA_ILi0EEESV_EEEEENS5_IJNS4_10UnderscoreESY_SY_EEEEENS4_13SM90_TMA_LOADENS4_14ComposedLayoutINS4_7SwizzleILi3ELi4ELi3EEENS4_18smem_ptr_flag_bitsILi16EEENSU_INS5_IJNSA_ILi8EEESH_EEENS5_IJSH_SC_EEEEEEEvNS4_8identityENS4_23SM90_TMA_LOAD_MULTICASTES1B_vS1C_EENS_8epilogue10collective18CollectiveEpilogueINS1F_22Sm90TmaWarpSpecializedILi3ELi2ELi16ELb1ELb0EEEJSI_NS5_IJSG_NSA_ILi32EEEEEESJ_SK_SJ_SK_NS1F_6fusion15FusionCallbacksIS1J_NS1M_13LinCombEltActINS1F_6thread7SigmoidESJ_fSJ_fLNS_15FloatRoundStyleE2EEESI_S1L_JEEES11_NS12_INS13_ILi2ELi4ELi3EEES16_NSU_INS5_IJS17_S1K_EEENS5_IJS1K_SC_EEEEEEENS4_17SM75_U32x4_LDSM_NENS4_14SM90_TMA_STOREES1Y_NS4_17SM90_U32x4_STSM_NENS4_9Copy_AtomIJS21_SJ_EEEvEEEvvEEEEvNT_6ParamsE:
        .type           _ZN7cutlass13device_kernelINS_4gemm6kernel13GemmUniversalIN4cute5tupleIJiiiiEEENS1_10collective13CollectiveMmaINS1_34MainloopSm90TmaGmmaWarpSpecializedILi8ENS5_IJNS4_1CILi2EEENSA_ILi1EEESC_EEENS1_35KernelTmaWarpSpecializedCooperativeEEENS5_IJNSA_ILi128EEENSA_ILi64EEESH_EEENS_6half_tENS5_IJlSC_lEEESJ_SK_NS4_8TiledMMAINS4_8MMA_AtomIJNS4_4SM904GMMA25MMA_64x64x16_F32F16F16_SSILNSO_5MajorE0ELSQ_0ELNSO_7ScaleInE1ELSR_1EEEEEENS4_6LayoutISD_NS5_IJSC_NSA_ILi0EEESV_EEEEENS5_IJNS4_10UnderscoreESY_SY_EEEEENS4_13SM90_TMA_LOADENS4_14ComposedLayoutINS4_7SwizzleILi3ELi4ELi3EEENS4_18smem_ptr_flag_bitsILi16EEENSU_INS5_IJNSA_ILi8EEESH_EEENS5_IJSH_SC_EEEEEEEvNS4_8identityENS4_23SM90_TMA_LOAD_MULTICASTES1B_vS1C_EENS_8epilogue10collective18CollectiveEpilogueINS1F_22Sm90TmaWarpSpecializedILi3ELi2ELi16ELb1ELb0EEEJSI_NS5_IJSG_NSA_ILi32EEEEEESJ_SK_SJ_SK_NS1F_6fusion15FusionCallbacksIS1J_NS1M_13LinCombEltActINS1F_6thread7SigmoidESJ_fSJ_fLNS_15FloatRoundStyleE2EEESI_S1L_JEEES11_NS12_INS13_ILi2ELi4ELi3EEES16_NSU_INS5_IJS17_S1K_EEENS5_IJS1K_SC_EEEEEEENS4_17SM75_U32x4_LDSM_NENS4_14SM90_TMA_STOREES1Y_NS4_17SM90_U32x4_STSM_NENS4_9Copy_AtomIJS21_SJ_EEEvEEEvvEEEEvNT_6ParamsE,@function
        .size           _ZN7cutlass13device_kernelINS_4gemm6kernel13GemmUniversalIN4cute5tupleIJiiiiEEENS1_10collective13CollectiveMmaINS1_34MainloopSm90TmaGmmaWarpSpecializedILi8ENS5_IJNS4_1CILi2EEENSA_ILi1EEESC_EEENS1_35KernelTmaWarpSpecializedCooperativeEEENS5_IJNSA_ILi128EEENSA_ILi64EEESH_EEENS_6half_tENS5_IJlSC_lEEESJ_SK_NS4_8TiledMMAINS4_8MMA_AtomIJNS4_4SM904GMMA25MMA_64x64x16_F32F16F16_SSILNSO_5MajorE0ELSQ_0ELNSO_7ScaleInE1ELSR_1EEEEEENS4_6LayoutISD_NS5_IJSC_NSA_ILi0EEESV_EEEEENS5_IJNS4_10UnderscoreESY_SY_EEEEENS4_13SM90_TMA_LOADENS4_14ComposedLayoutINS4_7SwizzleILi3ELi4ELi3EEENS4_18smem_ptr_flag_bitsILi16EEENSU_INS5_IJNSA_ILi8EEESH_EEENS5_IJSH_SC_EEEEEEEvNS4_8identityENS4_23SM90_TMA_LOAD_MULTICASTES1B_vS1C_EENS_8epilogue10collective18CollectiveEpilogueINS1F_22Sm90TmaWarpSpecializedILi3ELi2ELi16ELb1ELb0EEEJSI_NS5_IJSG_NSA_ILi32EEEEEESJ_SK_SJ_SK_NS1F_6fusion15FusionCallbacksIS1J_NS1M_13LinCombEltActINS1F_6thread7SigmoidESJ_fSJ_fLNS_15FloatRoundStyleE2EEESI_S1L_JEEES11_NS12_INS13_ILi2ELi4ELi3EEES16_NSU_INS5_IJS17_S1K_EEENS5_IJS1K_SC_EEEEEEENS4_17SM75_U32x4_LDSM_NENS4_14SM90_TMA_STOREES1Y_NS4_17SM90_U32x4_STSM_NENS4_9Copy_AtomIJS21_SJ_EEEvEEEvvEEEEvNT_6ParamsE,(.L_x_261 - _ZN7cutlass13device_kernelINS_4gemm6kernel13GemmUniversalIN4cute5tupleIJiiiiEEENS1_10collective13CollectiveMmaINS1_34MainloopSm90TmaGmmaWarpSpecializedILi8ENS5_IJNS4_1CILi2EEENSA_ILi1EEESC_EEENS1_35KernelTmaWarpSpecializedCooperativeEEENS5_IJNSA_ILi128EEENSA_ILi64EEESH_EEENS_6half_tENS5_IJlSC_lEEESJ_SK_NS4_8TiledMMAINS4_8MMA_AtomIJNS4_4SM904GMMA25MMA_64x64x16_F32F16F16_SSILNSO_5MajorE0ELSQ_0ELNSO_7ScaleInE1ELSR_1EEEEEENS4_6LayoutISD_NS5_IJSC_NSA_ILi0EEESV_EEEEENS5_IJNS4_10UnderscoreESY_SY_EEEEENS4_13SM90_TMA_LOADENS4_14ComposedLayoutINS4_7SwizzleILi3ELi4ELi3EEENS4_18smem_ptr_flag_bitsILi16EEENSU_INS5_IJNSA_ILi8EEESH_EEENS5_IJSH_SC_EEEEEEEvNS4_8identityENS4_23SM90_TMA_LOAD_MULTICASTES1B_vS1C_EENS_8epilogue10collective18CollectiveEpilogueINS1F_22Sm90TmaWarpSpecializedILi3ELi2ELi16ELb1ELb0EEEJSI_NS5_IJSG_NSA_ILi32EEEEEESJ_SK_SJ_SK_NS1F_6fusion15FusionCallbacksIS1J_NS1M_13LinCombEltActINS1F_6thread7SigmoidESJ_fSJ_fLNS_15FloatRoundStyleE2EEESI_S1L_JEEES11_NS12_INS13_ILi2ELi4ELi3EEES16_NSU_INS5_IJS17_S1K_EEENS5_IJS1K_SC_EEEEEEENS4_17SM75_U32x4_LDSM_NENS4_14SM90_TMA_STOREES1Y_NS4_17SM90_U32x4_STSM_NENS4_9Copy_AtomIJS21_SJ_EEEvEEEvvEEEEvNT_6ParamsE)
        .other          _ZN7cutlass13device_kernelINS_4gemm6kernel13GemmUniversalIN4cute5tupleIJiiiiEEENS1_10collective13CollectiveMmaINS1_34MainloopSm90TmaGmmaWarpSpecializedILi8ENS5_IJNS4_1CILi2EEENSA_ILi1EEESC_EEENS1_35KernelTmaWarpSpecializedCooperativeEEENS5_IJNSA_ILi128EEENSA_ILi64EEESH_EEENS_6half_tENS5_IJlSC_lEEESJ_SK_NS4_8TiledMMAINS4_8MMA_AtomIJNS4_4SM904GMMA25MMA_64x64x16_F32F16F16_SSILNSO_5MajorE0ELSQ_0ELNSO_7ScaleInE1ELSR_1EEEEEENS4_6LayoutISD_NS5_IJSC_NSA_ILi0EEESV_EEEEENS5_IJNS4_10UnderscoreESY_SY_EEEEENS4_13SM90_TMA_LOADENS4_14ComposedLayoutINS4_7SwizzleILi3ELi4ELi3EEENS4_18smem_ptr_flag_bitsILi16EEENSU_INS5_IJNSA_ILi8EEESH_EEENS5_IJSH_SC_EEEEEEEvNS4_8identityENS4_23SM90_TMA_LOAD_MULTICASTES1B_vS1C_EENS_8epilogue10collective18CollectiveEpilogueINS1F_22Sm90TmaWarpSpecializedILi3ELi2ELi16ELb1ELb0EEEJSI_NS5_IJSG_NSA_ILi32EEEEEESJ_SK_SJ_SK_NS1F_6fusion15FusionCallbacksIS1J_NS1M_13LinCombEltActINS1F_6thread7SigmoidESJ_fSJ_fLNS_15FloatRoundStyleE2EEESI_S1L_JEEES11_NS12_INS13_ILi2ELi4ELi3EEES16_NSU_INS5_IJS17_S1K_EEENS5_IJS1K_SC_EEEEEEENS4_17SM75_U32x4_LDSM_NENS4_14SM90_TMA_STOREES1Y_NS4_17SM90_U32x4_STSM_NENS4_9Copy_AtomIJS21_SJ_EEEvEEEvvEEEEvNT_6ParamsE,@"STO_CUDA_ENTRY STV_DEFAULT"
_ZN7cutlass13device_kernelINS_4gemm6kernel13GemmUniversalIN4cute5tupleIJiiiiEEENS1_10collective13CollectiveMmaINS1_34MainloopSm90TmaGmmaWarpSpecializedILi8ENS5_IJNS4_1CILi2EEENSA_ILi1EEESC_EEENS1_35KernelTmaWarpSpecializedCooperativeEEENS5_IJNSA_ILi128EEENSA_ILi64EEESH_EEENS_6half_tENS5_IJlSC_lEEESJ_SK_NS4_8TiledMMAINS4_8MMA_AtomIJNS4_4SM904GMMA25MMA_64x64x16_F32F16F16_SSILNSO_5MajorE0ELSQ_0ELNSO_7ScaleInE1ELSR_1EEEEEENS4_6LayoutISD_NS5_IJSC_NSA_ILi0EEESV_EEEEENS5_IJNS4_10UnderscoreESY_SY_EEEEENS4_13SM90_TMA_LOADENS4_14ComposedLayoutINS4_7SwizzleILi3ELi4ELi3EEENS4_18smem_ptr_flag_bitsILi16EEENSU_INS5_IJNSA_ILi8EEESH_EEENS5_IJSH_SC_EEEEEEEvNS4_8identityENS4_23SM90_TMA_LOAD_MULTICASTES1B_vS1C_EENS_8epilogue10collective18CollectiveEpilogueINS1F_22Sm90TmaWarpSpecializedILi3ELi2ELi16ELb1ELb0EEEJSI_NS5_IJSG_NSA_ILi32EEEEEESJ_SK_SJ_SK_NS1F_6fusion15FusionCallbacksIS1J_NS1M_13LinCombEltActINS1F_6thread7SigmoidESJ_fSJ_fLNS_15FloatRoundStyleE2EEESI_S1L_JEEES11_NS12_INS13_ILi2ELi4ELi3EEES16_NSU_INS5_IJS17_S1K_EEENS5_IJS1K_SC_EEEEEEENS4_17SM75_U32x4_LDSM_NENS4_14SM90_TMA_STOREES1Y_NS4_17SM90_U32x4_STSM_NENS4_9Copy_AtomIJS21_SJ_EEEvEEEvvEEEEvNT_6ParamsE:
[----:B------:R-:W1:Y:S01]  /*0000*/  LDC R1, c[0x0][0x28] ;  /* 0x00000a00ff017b82 */ /* 0x000e620000000800 */
[----:B------:R-:W2:Y:S07]  /*0010*/  S2R R18, SR_TID.X ;  /* 0x0000000000127919 */ /* 0x000eae0000002100 */
[----:B------:R-:W3:Y:S01]  /*0020*/  LDC.64 R4, c[0x0][0x588] ;  /* 0x00016200ff047b82 */ /* 0x000ee20000000a00 */
[----:B------:R-:W-:Y:S01]  /*0030*/  ELECT P0, URZ, PT ;  /* 0x00000000003f782f */ /* 0x000fe20003800000 */
[----:B------:R-:W-:Y:S01]  /*0040*/  BSSY B0, `(.L_x_0) ;  /* 0x0000016000007945 */ /* 0x000fe20003800000 */
[----:B--2---:R-:W-:-:S02]  /*0050*/  SHF.R.U32.HI R7, RZ, 0x5, R18 ;  /* 0x00000005ff077819 */ /* 0x004fc40000011612 */
[----:B------:R-:W-:-:S03]  /*0060*/  SHF.R.U32.HI R2, RZ, 0x7, R18 ;  /* 0x00000007ff027819 */ /* 0x000fc60000011612 */
[----:B------:R-:W2:Y:S04]  /*0070*/  SHFL.IDX PT, R0, R7, RZ, 0x1f ;  /* 0x00001fff07007589 */ /* 0x000ea800000e0000 */
[----:B------:R4:W1:Y:S01]  /*0080*/  SHFL.IDX PT, R8, R2, RZ, 0x1f ;  /* 0x00001fff02087589 */ /* 0x00086200000e0000 */
[----:B--2---:R-:W-:Y:S02]  /*0090*/  ISETP.NE.OR P0, PT, R0, RZ, !P0 ;  /* 0x000000ff0000720c */ /* 0x004fe40004705670 */
[----:B------:R-:W-:-:S11]  /*00a0*/  SHF.R.S32.HI R3, RZ, 0x1f, R0 ;  /* 0x0000001fff037819 */ /* 0x000fd60000011400 */
[----:B-1-34-:R-:W-:Y:S05]  /*00b0*/  @P0 BRA `(.L_x_1) ;  /* 0x0000000000380947 */ /* 0x01afea0003800000 */
[----:B------:R-:W-:Y:S02]  /*00c0*/  ULDC.64 UR4, c[0x0][0x198] ;  /* 0x0000660000047ab9 */ /* 0x000fe40000000a00 */
[----:B------:R-:W-:Y:S02]  /*00d0*/  UIADD3 UR6, UP0, UR4, 0xf0, URZ ;  /* 0x000000f004067890 */ /* 0x000fe4000ff1e03f */
[----:B------:R-:W-:Y:S02]  /*00e0*/  UIADD3 UR8, UP1, UR4, 0x1f0, URZ ;  /* 0x000001f004087890 */ /* 0x000fe4000ff3e03f */
[----:B------:R-:W-:Y:S02]  /*00f0*/  UIADD3 UR10, UP2, UR4, 0x3f0, URZ ;  /* 0x000003f0040a7890 */ /* 0x000fe4000ff5e03f */
[----:B------:R-:W-:Y:S02]  /*0100*/  UIADD3 UR4, UP3, UR4, 0x4f0, URZ ;  /* 0x000004f004047890 */ /* 0x000fe4000ff7e03f */
[----:B------:R-:W-:-:S02]  /*0110*/  UIADD3.X UR7, URZ, UR5, URZ, UP0, !UPT ;  /* 0x000000053f077290 */ /* 0x000fc400087fe43f */
[----:B------:R-:W-:Y:S02]  /*0120*/  UIADD3.X UR9, URZ, UR5, URZ, UP1, !UPT ;  /* 0x000000053f097290 */ /* 0x000fe40008ffe43f */
[----:B------:R-:W-:Y:S02]  /*0130*/  UIADD3.X UR11, URZ, UR5, URZ, UP2, !UPT ;  /* 0x000000053f0b7290 */ /* 0x000fe400097fe43f */
[----:B------:R-:W-:-:S03]  /*0140*/  UIADD3.X UR5, URZ, UR5, URZ, UP3, !UPT ;  /* 0x000000053f057290 */ /* 0x000fc60009ffe43f */
[----:B------:R1:W-:Y:S02]  /*0150*/  UTMACCTL.PF [UR6] ;  /* 0x00000000060079b9 */ /* 0x0003e40008040000 */
[----:B------:R1:W-:Y:S02]  /*0160*/  UTMACCTL.PF [UR8] ;  /* 0x00000000080079b9 */ /* 0x0003e40008040000 */
[----:B------:R1:W-:Y:S02]  /*0170*/  UTMACCTL.PF [UR10] ;  /* 0x000000000a0079b9 */ /* 0x0003e40008040000 */
[----:B------:R1:W-:Y:S02]  /*0180*/  UTMACCTL.PF [UR4] ;  /* 0x00000000040079b9 */ /* 0x0003e40008040000 */
[----:B-1----:R-:W-:Y:S01]  /*0190*/  NOP ;  /* 0x0000000000007918 */ /* 0x002fe20000000000 */
.L_x_1:
[----:B------:R-:W-:Y:S05]  /*01a0*/  BSYNC B0 ;  /* 0x0000000000007941 */ /* 0x000fea0003800000 */
.L_x_0:
[----:B------:R-:W-:Y:S01]  /*01b0*/  ULDC.64 UR4, c[0x0][0x590] ;  /* 0x0001640000047ab9 */ /* 0x000fe20000000a00 */
[----:B------:R-:W-:Y:S01]  /*01c0*/  LEA.HI R3, R3, R0, RZ, 0x2 ;  /* 0x0000000003037211 */ /* 0x000fe200078f10ff */
[----:B------:R-:W-:Y:S01]  /*01d0*/  ULDC.64 UR54, c[0x0][0x208] ;  /* 0x0000820000367ab9 */ /* 0x000fe20000000a00 */
[----:B------:R-:W-:Y:S01]  /*01e0*/  ISETP.NE.U32.AND P2, PT, RZ, UR4, PT ;  /* 0x00000004ff007c0c */ /* 0x000fe2000bf45070 */
[----:B------:R-:W-:Y:S01]  /*01f0*/  IMAD.MOV.U32 R2, RZ, RZ, R4 ;  /* 0x000000ffff027224 */ /* 0x000fe200078e0004 */
[----:B------:R-:W-:Y:S02]  /*0200*/  LOP3.LUT R3, R3, 0xfffffffc, RZ, 0xc0, !PT ;  /* 0xfffffffc03037812 */ /* 0x000fe400078ec0ff */
[----:B------:R-:W-:Y:S02]  /*0210*/  ISETP.NE.AND.EX P3, PT, RZ, UR5, PT, P2 ;  /* 0x00000005ff007c0c */ /* 0x000fe4000bf65320 */
[----:B------:R-:W-:Y:S01]  /*0220*/  PRMT R6, RZ, 0x7610, R6 ;  /* 0x00007610ff067816 */ /* 0x000fe20000000006 */
[----:B------:R-:W-:-:S02]  /*0230*/  IMAD.IADD R0, R0, 0x1, -R3 ;  /* 0x0000000100007824 */ /* 0x000fc400078e0a03 */
[----:B------:R-:W-:-:S08]  /*0240*/  IMAD.MOV.U32 R3, RZ, RZ, R5 ;  /* 0x000000ffff037224 */ /* 0x000fd000078e0005 */
[----:B------:R-:W-:Y:S05]  /*0250*/  @P3 BRA `(.L_x_2) ;  /* 0x0000000000303947 */ /* 0x000fea0003800000 */
[----:B------:R-:W-:Y:S02]  /*0260*/  ULDC.64 UR6, c[0x0][0x588] ;  /* 0x0001620000067ab9 */ /* 0x000fe40000000a00 */
[----:B------:R-:W-:-:S04]  /*0270*/  ISETP.NE.U32.AND P0, PT, RZ, UR6, PT ;  /* 0x00000006ff007c0c */ /* 0x000fc8000bf05070 */
[----:B------:R-:W-:-:S13]  /*0280*/  ISETP.NE.AND.EX P0, PT, RZ, UR7, PT, P0 ;  /* 0x00000007ff007c0c */ /* 0x000fda000bf05300 */
[----:B------:R-:W-:Y:S05]  /*0290*/  @!P0 BRA `(.L_x_3) ;  /* 0x0000000000108947 */ /* 0x000fea0003800000 */
[----:B------:R-:W2:Y:S02]  /*02a0*/  LDG.E R6, desc[UR54][R2.64] ;  /* 0x0000003602067981 */ /* 0x000ea4000c1e1900 */
[----:B--2---:R-:W-:Y:S02]  /*02b0*/  FSETP.NEU.AND P1, PT, R6, RZ, PT ;  /* 0x000000ff0600720b */ /* 0x004fe40003f2d000 */
[----:B------:R-:W-:Y:S01]  /*02c0*/  MOV R6, 0x1 ;  /* 0x0000000100067802 */ /* 0x000fe20000000f00 */
[----:B------:R-:W-:Y:S10]  /*02d0*/  BRA `(.L_x_2) ;  /* 0x0000000000107947 */ /* 0x000ff40003800000 */
.L_x_3:
[----:B------:R-:W-:Y:S01]  /*02e0*/  ULDC UR6, c[0x0][0x580] ;  /* 0x0001600000067ab9 */ /* 0x000fe20000000800 */
[----:B------:R-:W-:Y:S01]  /*02f0*/  IMAD.MOV.U32 R6, RZ, RZ, 0x1 ;  /* 0x00000001ff067424 */ /* 0x000fe200078e00ff */
[----:B------:R-:W-:Y:S02]  /*0300*/  FSETP.NEU.AND P1, PT, RZ, UR6, PT ;  /* 0x00000006ff007c0b */ /* 0x000fe4000bf2d000 */
[----:B------:R-:W-:-:S11]  /*0310*/  CS2R R2, SRZ ;  /* 0x0000000000027805 */ /* 0x000fd6000001ff00 */
.L_x_2:
[----:B------:R-:W-:Y:S02]  /*0320*/  ISETP.NE.U32.AND P4, PT, R2, RZ, PT ;  /* 0x000000ff0200720c */ /* 0x000fe40003f85070 */
[----:B------:R-:W-:Y:S02]  /*0330*/  ISETP.NE.AND.EX P5, PT, RZ, UR5, PT, P2 ;  /* 0x00000005ff007c0c */ /* 0x000fe4000bfa5320 */
[----:B------:R-:W-:Y:S02]  /*0340*/  ISETP.NE.AND.EX P2, PT, R3, RZ, PT, P4 ;  /* 0x000000ff0300720c */ /* 0x000fe40003f45340 */
[----:B------:R-:W-:-:S11]  /*0350*/  PLOP3.LUT P0, PT, PT, PT, PT, 0x8, 0x0 ;  /* 0x000000000000781c */ /* 0x000fd60003f0e170 */
[----:B------:R-:W-:Y:S05]  /*0360*/  @P2 BRA P5, `(.L_x_4) ;  /* 0x0000000000342947 */ /* 0x000fea0002800000 */
[----:B------:R-:W-:-:S04]  /*0370*/  ISETP.NE.U32.AND P0, PT, RZ, UR4, PT ;  /* 0x00000004ff007c0c */ /* 0x000fc8000bf05070 */
[----:B------:R-:W-:-:S13]  /*0380*/  ISETP.NE.AND.EX P0, PT, RZ, UR5, PT, P0 ;  /* 0x00000005ff007c0c */ /* 0x000fda000bf05300 */
[----:B------:R-:W-:Y:S05]  /*0390*/  @!P0 BRA `(.L_x_5) ;  /* 0x0000000000248947 */ /* 0x000fea0003800000 */
[----:B------:R-:W-:Y:S02]  /*03a0*/  PRMT R6, R6, 0x9910, RZ ;  /* 0x0000991006067816 */ /* 0x000fe400000000ff */
[----:B------:R-:W-:Y:S02]  /*03b0*/  ISETP.NE.U32.AND P0, PT, R2, RZ, PT ;  /* 0x000000ff0200720c */ /* 0x000fe40003f05070 */
[----:B------:R-:W-:Y:S02]  /*03c0*/  ISETP.NE.AND P2, PT, R6, RZ, PT ;  /* 0x000000ff0600720c */ /* 0x000fe40003f45270 */
[----:B------:R-:W-:Y:S02]  /*03d0*/  ISETP.NE.AND.EX P0, PT, R3, RZ, PT, P0 ;  /* 0x000000ff0300720c */ /* 0x000fe40003f05300 */
[----:B------:R-:W-:-:S09]  /*03e0*/  SEL R2, RZ, 0xffffffff, P1 ;  /* 0xffffffffff027807 */ /* 0x000fd20000800000 */
[----:B------:R-:W-:-:S04]  /*03f0*/  @!P2 SEL R2, RZ, 0xffffffff, P0 ;  /* 0xffffffffff02a807 */ /* 0x000fc80000000000 */
[----:B------:R-:W-:-:S04]  /*0400*/  LOP3.LUT R2, R2, 0x1, RZ, 0xc0, !PT ;  /* 0x0000000102027812 */ /* 0x000fc800078ec0ff */
[----:B------:R-:W-:Y:S01]  /*0410*/  ISETP.EQ.U32.AND P0, PT, R2, 0x1, PT ;  /* 0x000000010200780c */ /* 0x000fe20003f02070 */
[----:B------:R-:W-:-:S12]  /*0420*/  BRA `(.L_x_4) ;  /* 0x0000000000047947 */ /* 0x000fd80003800000 */
.L_x_5:
[----:B------:R-:W-:-:S13]  /*0430*/  PLOP3.LUT P0, PT, P1, PT, PT, 0x8, 0x0 ;  /* 0x000000000000781c */ /* 0x000fda0000f0e170 */
.L_x_4:
[----:B------:R-:W1:Y:S02]  /*0440*/  SHFL.IDX PT, R2, R7, RZ, 0x1f ;  /* 0x00001fff07027589 */ /* 0x000e6400000e0000 */
[----:B-1----:R-:W-:-:S13]  /*0450*/  ISETP.NE.AND P1, PT, R2, RZ, PT ;  /* 0x000000ff0200720c */ /* 0x002fda0003f25270 */
[----:B------:R-:W-:Y:S05]  /*0460*/  @P1 BRA `(.L_x_6) ;  /* 0x0000000000841947 */ /* 0x000fea0003800000 */
[----:B------:R-:W-:Y:S01]  /*0470*/  ELECT P1, URZ, PT ;  /* 0x00000000003f782f */ /* 0x000fe20003820000 */
[----:B------:R-:W-:-:S12]  /*0480*/  BSSY B0, `(.L_x_6) ;  /* 0x000001f000007945 */ /* 0x000fd80003800000 */
[----:B------:R-:W-:Y:S05]  /*0490*/  @!P1 BRA `(.L_x_7) ;  /* 0x0000000000749947 */ /* 0x000fea0003800000 */
[----:B------:R-:W1:Y:S01]  /*04a0*/  S2UR UR8, SR_CgaCtaId ;  /* 0x00000000000879c3 */ /* 0x000e620000008800 */
[----:B------:R-:W-:Y:S01]  /*04b0*/  UMOV UR4, 0x400 ;  /* 0x0000040000047882 */ /* 0x000fe20000000000 */
[----:B------:R-:W-:Y:S01]  /*04c0*/  UMOV UR5, 0x1 ;  /* 0x0000000100057882 */ /* 0x000fe20000000000 */
[----:B------:R-:W-:Y:S02]  /*04d0*/  UMOV UR6, 0x4 ;  /* 0x0000000400067882 */ /* 0x000fe40000000000 */
[----:B------:R-:W-:-:S04]  /*04e0*/  UIADD3 UR6, -UR6, 0x100000, URZ ;  /* 0x0010000006067890 */ /* 0x000fc8000fffe13f */
[----:B------:R-:W-:Y:S02]  /*04f0*/  USHF.L.U32 UR7, UR6, 0xb, URZ ;  /* 0x0000000b06077899 */ /* 0x000fe4000800063f */
[----:B------:R-:W-:Y:S02]  /*0500*/  USHF.L.U32 UR6, UR6, 0x1, URZ ;  /* 0x0000000106067899 */ /* 0x000fe4000800063f */
[----:B-1----:R-:W-:Y:S02]  /*0510*/  ULEA UR8, UR8, UR4, 0x18 ;  /* 0x0000000408087291 */ /* 0x002fe4000f8ec03f */
[----:B------:R-:W-:-:S04]  /*0520*/  UIADD3 UR4, -UR5, 0x100000, URZ ;  /* 0x0010000005047890 */ /* 0x000fc8000fffe13f */
[----:B------:R-:W-:Y:S02]  /*0530*/  USHF.L.U32 UR5, UR4, 0xb, URZ ;  /* 0x0000000b04057899 */ /* 0x000fe4000800063f */
[----:B------:R-:W-:Y:S01]  /*0540*/  USHF.L.U32 UR4, UR4, 0x1, URZ ;  /* 0x0000000104047899 */ /* 0x000fe2000800063f */
[----:B------:R-:W1:Y:S11]  /*0550*/  FENCE.VIEW.ASYNC.S ;  /* 0x00000000000073c6 */ /* 0x000e760000000000 */
[----:B-1----:R1:W2:Y:S01]  /*0560*/  SYNCS.EXCH.64 URZ, [UR8], UR4 ;  /* 0x00000004083f75b2 */ /* 0x0022a20008000100 */
[----:B------:R1:W3:Y:S01]  /*0570*/  SYNCS.EXCH.64 URZ, [UR8+0x40], UR6 ;  /* 0x00004006083f75b2 */ /* 0x0002e20008000100 */
[----:B------:R1:W4:Y:S01]  /*0580*/  SYNCS.EXCH.64 URZ, [UR8+0x8], UR4 ;  /* 0x00000804083f75b2 */ /* 0x0003220008000100 */
[----:B------:R1:W1:Y:S01]  /*0590*/  SYNCS.EXCH.64 URZ, [UR8+0x48], UR6 ;  /* 0x00004806083f75b2 */ /* 0x0002620008000100 */
        /* <DEDUP_REMOVED lines=12> */
[----:B------:R-:W-:Y:S01]  /*0660*/  NOP ;  /* 0x0000000000007918 */ /* 0x000fe20000000000 */
.L_x_7:
[----:B-1----:R-:W-:Y:S05]  /*0670*/  BSYNC B0 ;  /* 0x0000000000007941 */ /* 0x002fea0003800000 */
.L_x_6:
[----:B------:R-:W1:Y:S01]  /*0680*/  S2UR UR9, SR_CTAID.X ;  /* 0x00000000000979c3 */ /* 0x000e620000002500 */
[----:B------:R-:W5:Y:S01]  /*0690*/  S2R R6, SR_CTAID.Y ;  /* 0x0000000000067919 */ /* 0x000f620000002600 */
[----:B------:R-:W-:Y:S01]  /*06a0*/  ULDC UR4, c[0x0][0x150] ;  /* 0x0000540000047ab9 */ /* 0x000fe20000000800 */
[----:B------:R-:W-:Y:S01]  /*06b0*/  NOP ;  /* 0x0000000000007918 */ /* 0x000fe20000000000 */
[----:B------:R-:W2:Y:S04]  /*06c0*/  SHFL.IDX PT, R9, R7, RZ, 0x1f ;  /* 0x00001fff07097589 */ /* 0x000ea800000e0000 */
[----:B------:R-:W3:Y:S01]  /*06d0*/  LDC R11, c[0x0][0x144] ;  /* 0x00005100ff0b7b82 */ /* 0x000ee20000000800 */
[----:B-1----:R-:W-:-:S05]  /*06e0*/  I2FP.F32.U32 R3, UR9 ;  /* 0x0000000900037c45 */ /* 0x002fca0008201000 */
[----:B------:R-:W-:Y:S01]  /*06f0*/  FMUL R10, R3, UR4 ;  /* 0x00000004030a7c20 */ /* 0x000fe20008400000 */
[----:B--2---:R-:W-:Y:S01]  /*0700*/  ISETP.NE.AND P1, PT, R9, RZ, PT ;  /* 0x000000ff0900720c */ /* 0x004fe20003f25270 */
[----:B------:R-:W-:Y:S01]  /*0710*/  ULDC UR4, c[0x0][0x154] ;  /* 0x0000550000047ab9 */ /* 0x000fe20000000800 */
[----:B------:R-:W-:Y:S02]  /*0720*/  SHF.R.S32.HI R3, RZ, 0x1f, R18 ;  /* 0x0000001fff037819 */ /* 0x000fe40000011412 */
[----:B-----5:R-:W-:Y:S01]  /*0730*/  I2FP.F32.U32 R12, R6 ;  /* 0x00000006000c7245 */ /* 0x020fe20000201000 */
[----:B------:R-:W1:Y:S01]  /*0740*/  F2I.U32.TRUNC.NTZ R10, R10 ;  /* 0x0000000a000a7305 */ /* 0x000e62000020f000 */
[----:B------:R-:W-:-:S03]  /*0750*/  LEA.HI R9, R3, R18, RZ, 0x7 ;  /* 0x0000001203097211 */ /* 0x000fc600078f38ff */
[----:B------:R-:W-:Y:S01]  /*0760*/  FMUL R15, R12, UR4 ;  /* 0x000000040c0f7c20 */ /* 0x000fe20008400000 */
[----:B------:R-:W-:Y:S01]  /*0770*/  LOP3.LUT R9, R9, 0xffffff80, RZ, 0xc0, !PT ;  /* 0xffffff8009097812 */ /* 0x000fe200078ec0ff */
[----:B-1----:R-:W-:-:S04]  /*0780*/  IMAD.MOV R14, RZ, RZ, -R10 ;  /* 0x000000ffff0e7224 */ /* 0x002fc800078e0a0a */
[----:B---3--:R-:W-:Y:S01]  /*0790*/  IMAD R3, R11, R14, UR9 ;  /* 0x000000090b037e24 */ /* 0x008fe2000f8e020e */
[----:B------:R-:W-:Y:S06]  /*07a0*/  @P1 BRA `(.L_x_8) ;  /* 0x0000000000501947 */ /* 0x000fec0003800000 */
[----:B------:R-:W1:Y:S01]  /*07b0*/  S2UR UR5, SR_CgaCtaId ;  /* 0x00000000000579c3 */ /* 0x000e620000008800 */
[----:B------:R-:W-:Y:S01]  /*07c0*/  UMOV UR4, 0x400 ;  /* 0x0000040000047882 */ /* 0x000fe20000000000 */
[----:B------:R-:W-:Y:S01]  /*07d0*/  UMOV UR6, 0x20 ;  /* 0x0000002000067882 */ /* 0x000fe20000000000 */
[----:B------:R-:W-:Y:S01]  /*07e0*/  UMOV UR7, 0x100 ;  /* 0x0000010000077882 */ /* 0x000fe20000000000 */
[----:B------:R-:W-:Y:S01]  /*07f0*/  ELECT P1, URZ, PT ;  /* 0x00000000003f782f */ /* 0x000fe20003820000 */
[----:B-1----:R-:W-:Y:S02]  /*0800*/  ULEA UR8, UR5, UR4, 0x18 ;  /* 0x0000000405087291 */ /* 0x002fe4000f8ec03f */
[----:B------:R-:W-:-:S04]  /*0810*/  UIADD3 UR4, -UR6, 0x100000, URZ ;  /* 0x0010000006047890 */ /* 0x000fc8000fffe13f */
[----:B------:R-:W-:Y:S02]  /*0820*/  USHF.L.U32 UR5, UR4, 0xb, URZ ;  /* 0x0000000b04057899 */ /* 0x000fe4000800063f */
[----:B------:R-:W-:Y:S02]  /*0830*/  USHF.L.U32 UR4, UR4, 0x1, URZ ;  /* 0x0000000104047899 */ /* 0x000fe4000800063f */
[----:B------:R-:W-:-:S04]  /*0840*/  UIADD3 UR6, -UR7, 0x100000, URZ ;  /* 0x0010000007067890 */ /* 0x000fc8000fffe13f */
[----:B------:R-:W-:Y:S02]  /*0850*/  USHF.L.U32 UR7, UR6, 0xb, URZ ;  /* 0x0000000b06077899 */ /* 0x000fe4000800063f */
[----:B------:R-:W-:Y:S01]  /*0860*/  USHF.L.U32 UR6, UR6, 0x1, URZ ;  /* 0x0000000106067899 */ /* 0x000fe2000800063f */
[----:B------:R-:W1:Y:S03]  /*0870*/  FENCE.VIEW.ASYNC.S ;  /* 0x00000000000073c6 */ /* 0x000e660000000000 */
[----:B-1----:R1:W2:Y:S08]  /*0880*/  SYNCS.EXCH.64 URZ, [UR8+0x80], UR4 ;  /* 0x00008004083f75b2 */ /* 0x0022b00008000100 */
[----:B------:R1:W3:Y:S01]  /*0890*/  SYNCS.EXCH.64 URZ, [UR8+0x98], UR6 ;  /* 0x00009806083f75b2 */ /* 0x0002e20008000100 */
[----:B------:R1:W1:Y:S01]  /*08a0*/  SYNCS.EXCH.64 URZ, [UR8+0x88], UR4 ;  /* 0x00008804083f75b2 */ /* 0x0002620008000100 */
[----:B------:R1:W1:Y:S01]  /*08b0*/  SYNCS.EXCH.64 URZ, [UR8+0xa0], UR6 ;  /* 0x0000a006083f75b2 */ /* 0x0002620008000100 */
[----:B------:R1:W1:Y:S01]  /*08c0*/  SYNCS.EXCH.64 URZ, [UR8+0x90], UR4 ;  /* 0x00009004083f75b2 */ /* 0x0002620008000100 */
[----:B------:R1:W1:Y:S01]  /*08d0*/  SYNCS.EXCH.64 URZ, [UR8+0xa8], UR6 ;  /* 0x0000a806083f75b2 */ /* 0x0002620008000100 */
[----:B------:R-:W-:Y:S01]  /*08e0*/  NOP ;  /* 0x0000000000007918 */ /* 0x000fe20000000000 */
.L_x_8:
[----:B------:R-:W-:Y:S01]  /*08f0*/  IADD3 R10, -R9, R18, RZ ;  /* 0x00000012090a7210 */ /* 0x000fe20007ffe1ff */
[----:B------:R-:W5:Y:S01]  /*0900*/  SHFL.IDX PT, R14, R7, RZ, 0x1f ;  /* 0x00001fff070e7589 */ /* 0x000f6200000e0000 */
[----:B------:R-:W-:Y:S02]  /*0910*/  SHF.R.S32.HI R13, RZ, 0x1f, R2 ;  /* 0x0000001fff0d7819 */ /* 0x000fe40000011402 */
[----:B------:R-:W-:Y:S02]  /*0920*/  ELECT P1, URZ, PT ;  /* 0x00000000003f782f */ /* 0x000fe40003820000 */
[----:B------:R-:W-:Y:S01]  /*0930*/  SHF.R.S32.HI R9, RZ, 0x1f, R10 ;  /* 0x0000001fff097819 */ /* 0x000fe2000001140a */
[----:B------:R-:W4:Y:S01]  /*0940*/  F2I.U32.TRUNC.NTZ R15, R15 ;  /* 0x0000000f000f7305 */ /* 0x000f22000020f000 */
[----:B------:R-:W-:Y:S01]  /*0950*/  LEA.HI R13, R13, R2, RZ, 0x2 ;  /* 0x000000020d0d7211 */ /* 0x000fe200078f10ff */
[----:B-1----:R-:W-:Y:S01]  /*0960*/  UMOV UR4, 0x20 ;  /* 0x0000002000047882 */ /* 0x002fe20000000000 */
[----:B------:R-:W-:Y:S01]  /*0970*/  LEA.HI R9, R9, R10, RZ, 0x3 ;  /* 0x0000000a09097211 */ /* 0x000fe200078f18ff */
[----:B------:R-:W-:Y:S01]  /*0980*/  IMAD.MOV.U32 R57, RZ, RZ, 0x1 ;  /* 0x00000001ff397424 */ /* 0x000fe200078e00ff */
[----:B------:R-:W-:Y:S01]  /*0990*/  LOP3.LUT R13, R13, 0x3ffffffc, RZ, 0xc0, !PT ;  /* 0x3ffffffc0d0d7812 */ /* 0x000fe200078ec0ff */
[----:B------:R-:W-:Y:S01]  /*09a0*/  NOP ;  /* 0x0000000000007918 */ /* 0x000fe20000000000 */
[----:B------:R-:W-:-:S02]  /*09b0*/  SHF.R.S32.HI R11, RZ, 0x3, R9 ;  /* 0x00000003ff0b7819 */ /* 0x000fc40000011409 */
[----:B------:R-:W-:Y:S01]  /*09c0*/  SHF.R.S32.HI R12, RZ, 0x1f, R9 ;  /* 0x0000001fff0c7819 */ /* 0x000fe20000011409 */
[----:B------:R-:W-:Y:S01]  /*09d0*/  IMAD.IADD R13, R2, 0x1, -R13 ;  /* 0x00000001020d7824 */ /* 0x000fe200078e0a0d */
[----:B------:R-:W1:Y:S01]  /*09e0*/  LDC R9, c[0x0][0x148] ;  /* 0x00005200ff097b82 */ /* 0x000e620000000800 */
[----:B------:R-:W-:Y:S02]  /*09f0*/  ISETP.NE.AND P4, PT, R0, RZ, PT ;  /* 0x000000ff0000720c */ /* 0x000fe40003f85270 */
[----:B------:R-:W-:Y:S02]  /*0a00*/  LEA.HI R12, R12, R11, RZ, 0x2 ;  /* 0x0000000b0c0c7211 */ /* 0x000fe400078f10ff */
[----:B----4-:R-:W-:Y:S02]  /*0a10*/  IADD3 R24, -R15, RZ, RZ ;  /* 0x000000ff0f187210 */ /* 0x010fe40007ffe1ff */
[----:B------:R-:W-:Y:S02]  /*0a20*/  LOP3.LUT R12, R12, 0xfffffffc, RZ, 0xc0, !PT ;  /* 0xfffffffc0c0c7812 */ /* 0x000fe400078ec0ff */
[----:B-----5:R-:W-:-:S02]  /*0a30*/  ISETP.NE.OR P1, PT, R14, RZ, !P1 ;  /* 0x000000ff0e00720c */ /* 0x020fc40004f25670 */
[----:B------:R-:W-:Y:S01]  /*0a40*/  ISETP.EQ.OR P2, PT, R0, 0x3, !P4 ;  /* 0x000000030000780c */ /* 0x000fe20006742670 */
[----:B------:R-:W-:-:S03]  /*0a50*/  IMAD.IADD R12, R11, 0x1, -R12 ;  /* 0x000000010b0c7824 */ /* 0x000fc600078e0a0c */
[----:B------:R-:W-:Y:S02]  /*0a60*/  ISETP.EQ.AND P2, PT, R8, RZ, P2 ;  /* 0x000000ff0800720c */ /* 0x000fe40001742270 */
[----:B------:R-:W-:Y:S02]  /*0a70*/  LEA R12, R13, R12, 0x2 ;  /* 0x0000000c0d0c7211 */ /* 0x000fe400078e10ff */
[----:B------:R-:W-:Y:S02]  /*0a80*/  SEL R22, RZ, 0x1, !P2 ;  /* 0x00000001ff167807 */ /* 0x000fe40005000000 */
[----:B------:R-:W-:Y:S01]  /*0a90*/  LEA.HI R2, R12, R12, RZ, 0x1 ;  /* 0x0000000c0c027211 */ /* 0x000fe200078f08ff */
[----:B------:R-:W-:Y:S01]  /*0aa0*/  VOTEU.ALL UP0, P1 ;  /* 0x00000000003f7886 */ /* 0x000fe20000800000 */
[----:B------:R-:W-:Y:S02]  /*0ab0*/  VOTEU.ALL UP1, P1 ;  /* 0x00000000003f7886 */ /* 0x000fe40000820000 */
[----:B------:R-:W-:-:S02]  /*0ac0*/  LOP3.LUT R11, R2, 0xfffffffe, RZ, 0xc0, !PT ;  /* 0xfffffffe020b7812 */ /* 0x000fc400078ec0ff */
[----:B------:R-:W4:Y:S01]  /*0ad0*/  @!UP0 S2UR UR7, SR_CgaCtaId ;  /* 0x00000000000789c3 */ /* 0x000f220000008800 */
[----:B------:R-:W-:Y:S01]  /*0ae0*/  @!UP0 UMOV UR6, 0x400 ;  /* 0x0000040000068882 */ /* 0x000fe20000000000 */
[----:B------:R-:W-:-:S04]  /*0af0*/  @!UP0 UIADD3 UR4, -UR4, 0x100000, URZ ;  /* 0x0010000004048890 */ /* 0x000fc8000fffe13f */
[----:B------:R-:W-:Y:S02]  /*0b00*/  @!UP0 USHF.L.U32 UR5, UR4, 0xb, URZ ;  /* 0x0000000b04058899 */ /* 0x000fe4000800063f */
[----:B------:R-:W-:Y:S01]  /*0b10*/  @!UP0 USHF.L.U32 UR4, UR4, 0x1, URZ ;  /* 0x0000000104048899 */ /* 0x000fe2000800063f */
[C---:B------:R-:W-:Y:S02]  /*0b20*/  IMAD.IADD R2, R12.reuse, 0x1, -R11 ;  /* 0x000000010c027824 */ /* 0x040fe400078e0a0b */
[----:B------:R-:W-:-:S03]  /*0b30*/  IMAD.SHL.U32 R11, R12, 0x4, RZ ;  /* 0x000000040c0b7824 */ /* 0x000fc600078e00ff */
[----:B------:R-:W-:Y:S02]  /*0b40*/  ISETP.NE.AND P5, PT, R2, R3, PT ;  /* 0x000000030200720c */ /* 0x000fe40003fa5270 */
[----:B------:R-:W-:Y:S01]  /*0b50*/  LOP3.LUT R56, R12, 0xc, R11, 0x78, !PT ;  /* 0x0000000c0c387812 */ /* 0x000fe200078e780b */
[----:B-1----:R-:W-:Y:S01]  /*0b60*/  IMAD R11, R9, R24, R6 ;  /* 0x00000018090b7224 */ /* 0x002fe200078e0206 */
[----:B------:R-:W1:Y:S09]  /*0b70*/  LDC R12, c[0x0][0x140] ;  /* 0x00005000ff0c7b82 */ /* 0x000e720000000800 */
[----:B------:R-:W-:Y:S01]  /*0b80*/  @P5 LEA.HI R2, R56, R56, RZ, 0x1 ;  /* 0x0000003838025211 */ /* 0x000fe200078f08ff */
[----:B----4-:R-:W-:-:S03]  /*0b90*/  @!UP0 ULEA UR6, UR7, UR6, 0x18 ;  /* 0x0000000607068291 */ /* 0x010fc6000f8ec03f */
[----:B------:R-:W-:Y:S01]  /*0ba0*/  @P5 SHF.R.S32.HI R2, RZ, 0x1, R2 ;  /* 0x00000001ff025819 */ /* 0x000fe20000011402 */
[----:B------:R-:W-:Y:S01]  /*0bb0*/  VOTEU.ALL UP0, P1 ;  /* 0x00000000003f7886 */ /* 0x000fe20000800000 */
[----:B------:R-:W-:Y:S02]  /*0bc0*/  LOP3.LUT P1, RZ, R10, 0x7, RZ, 0xc0, !PT ;  /* 0x000000070aff7812 */ /* 0x000fe4000782c0ff */
[----:B------:R-:W-:Y:S02]  /*0bd0*/  @P5 ISETP.NE.AND P6, PT, R2, R11, PT ;  /* 0x0000000b0200520c */ /* 0x000fe40003fc5270 */
[----:B------:R-:W-:Y:S02]  /*0be0*/  ISETP.LT.U32.AND P1, PT, R56, 0x2, !P1 ;  /* 0x000000023800780c */ /* 0x000fe40004f21070 */
[----:B------:R-:W-:Y:S02]  /*0bf0*/  @P5 SEL R57, RZ, 0x1, P6 ;  /* 0x00000001ff395807 */ /* 0x000fe40003000000 */
[C---:B------:R-:W-:Y:S01]  /*0c00*/  ISETP.NE.AND P5, PT, R8.reuse, RZ, PT ;  /* 0x000000ff0800720c */ /* 0x040fe20003fa5270 */
[----:B------:R-:W-:Y:S01]  /*0c10*/  VIADD R8, R8, 0xffffffff ;  /* 0xffffffff08087836 */ /* 0x000fe20000000000 */
[----:B-1----:R-:W-:Y:S01]  /*0c20*/  ISETP.EQ.U32.AND P2, PT, R12, 0x1, PT ;  /* 0x000000010c00780c */ /* 0x002fe20003f42070 */
[----:B------:R-:W1:Y:S02]  /*0c30*/  FENCE.VIEW.ASYNC.S ;  /* 0x00000000000073c6 */ /* 0x000e640000000000 */
[----:B-1----:R1:W4:Y:S01]  /*0c40*/  @!UP0 SYNCS.EXCH.64 URZ, [UR6+0xb0], UR4 ;  /* 0x0000b004063f85b2 */ /* 0x0023220008000100 */
[----:B------:R-:W-:-:S02]  /*0c50*/  ISETP.EQ.AND P6, PT, R0, 0x2, !P5 ;  /* 0x000000020000780c */ /* 0x000fc40006fc2270 */
[----:B------:R-:W-:Y:S02]  /*0c60*/  SEL R2, RZ, 0x1, !P1 ;  /* 0x00000001ff027807 */ /* 0x000fe40004800000 */
[----:B------:R-:W-:Y:S02]  /*0c70*/  ISETP.GE.U32.AND P1, PT, R8, 0x2, PT ;  /* 0x000000020800780c */ /* 0x000fe40003f26070 */
[----:B------:R-:W-:Y:S02]  /*0c80*/  SEL R19, RZ, 0x1, !P6 ;  /* 0x00000001ff137807 */ /* 0x000fe40007000000 */
[----:B------:R-:W-:Y:S02]  /*0c90*/  LOP3.LUT R57, R57, R2, RZ, 0xc0, !PT ;  /* 0x0000000239397212 */ /* 0x000fe400078ec0ff */
[----:B------:R-:W-:Y:S02]  /*0ca0*/  SEL R19, R19, 0x2, P1 ;  /* 0x0000000213137807 */ /* 0x000fe40000800000 */
[----:B------:R-:W-:Y:S01]  /*0cb0*/  SEL R22, R22, 0x2, P1 ;  /* 0x0000000216167807 */ /* 0x000fe20000800000 */
[----:B------:R1:W1:Y:S01]  /*0cc0*/  @!UP1 SYNCS.EXCH.64 URZ, [UR6+0xb8], UR4 ;  /* 0x0000b804063f95b2 */ /* 0x0002620008000100 */
[----:B------:R-:W-:Y:S01]  /*0cd0*/  NOP ;  /* 0x0000000000007918 */ /* 0x000fe20000000000 */
[----:B------:R-:W-:Y:S05]  /*0ce0*/  @!P2 BRA `(.L_x_9) ;  /* 0x000000000008a947 */ /* 0x000fea0003800000 */
[----:B-1234-:R-:W-:Y:S01]  /*0cf0*/  UCGABAR_ARV ;  /* 0x00000000000079c7 */ /* 0x01efe20008000000 */
[----:B------:R-:W-:Y:S05]  /*0d00*/  BRA `(.L_x_10) ;  /* 0x0000000000047947 */ /* 0x000fea0003800000 */
.L_x_9:
[----:B-1234-:R-:W-:Y:S01]  /*0d10*/  NOP ;  /* 0x0000000000007918 */ /* 0x01efe20000000000 */
.L_x_10:
[----:B------:R-:W1:Y:S01]  /*0d20*/  LDC R2, c[0x0][0x904] ;  /* 0x00024100ff027b82 */ /* 0x000e620000000800 */
[----:B------:R-:W-:Y:S01]  /*0d30*/  MOV R10, UR9 ;  /* 0x00000009000a7c02 */ /* 0x000fe20008000f00 */
[----:B------:R-:W-:Y:S01]  /*0d40*/  IMAD.MOV.U32 R11, RZ, RZ, RZ ;  /* 0x000000ffff0b7224 */ /* 0x000fe200078e00ff */
[----:B-1----:R-:W-:-:S04]  /*0d50*/  ISETP.NE.AND P1, PT, R2, 0x1, PT ;  /* 0x000000010200780c */ /* 0x002fc80003f25270 */
[----:B------:R-:W-:-:S09]  /*0d60*/  P2R R7, PR, RZ, 0x2 ;  /* 0x00000002ff077803 */ /* 0x000fd20000000000 */
[----:B------:R-:W1:Y:S01]  /*0d70*/  @P1 LDC R17, c[0x0][0x10] ;  /* 0x00000400ff111b82 */ /* 0x000e620000000800 */
[----:B------:R-:W-:Y:S01]  /*0d80*/  @P1 IMAD.MOV.U32 R7, RZ, RZ, RZ ;  /* 0x000000ffff071224 */ /* 0x000fe200078e00ff */
[----:B------:R-:W-:-:S06]  /*0d90*/  @P1 MOV R15, RZ ;  /* 0x000000ff000f1202 */ /* 0x000fcc0000000f00 */
[----:B------:R-:W2:Y:S01]  /*0da0*/  @!P1 LDC R13, c[0x0][0xc] ;  /* 0x00000300ff0d9b82 */ /* 0x000ea20000000800 */
[----:B------:R-:W-:Y:S01]  /*0db0*/  ULDC UR4, c[0x0][0xc] ;  /* 0x0000030000047ab9 */ /* 0x000fe20000000800 */
[----:B------:R-:W-:Y:S01]  /*0dc0*/  ULDC UR5, c[0x0][0x10] ;  /* 0x0000040000057ab9 */ /* 0x000fe20000000800 */
[----:B------:R-:W-:Y:S01]  /*0dd0*/  ULDC UR6, c[0x0][0x14] ;  /* 0x0000050000067ab9 */ /* 0x000fe20000000800 */
[----:B------:R-:W-:-:S04]  /*0de0*/  UIMAD.WIDE.U32 UR4, UR4, UR5, URZ ;  /* 0x00000005040472a5 */ /* 0x000fc8000f8e003f */
[----:B------:R-:W-:Y:S02]  /*0df0*/  UIMAD.WIDE.U32 UR36, UR4, UR6, URZ ;  /* 0x00000006042472a5 */ /* 0x000fe4000f8e003f */
[----:B------:R-:W-:-:S04]  /*0e00*/  UIMAD UR42, UR5, UR6, URZ ;  /* 0x00000006052a72a4 */ /* 0x000fc8000f8e023f */
[----:B------:R-:W-:Y:S01]  /*0e10*/  UIADD3 UR42, UR37, UR42, URZ ;  /* 0x0000002a252a7290 */ /* 0x000fe2000fffe03f */
[----:B-1----:R-:W-:-:S04]  /*0e20*/  @P1 IMAD.WIDE.U32 R16, R17, UR9, R6 ;  /* 0x0000000911101c25 */ /* 0x002fc8000f8e0006 */
[----:B------:R-:W-:Y:S02]  /*0e30*/  @P1 IMAD.IADD R17, R17, 0x1, R15 ;  /* 0x0000000111111824 */ /* 0x000fe400078e020f */
[----:B--2---:R-:W-:-:S04]  /*0e40*/  @!P1 IMAD.WIDE.U32 R10, R6, R13, R10 ;  /* 0x0000000d060a9225 */ /* 0x004fc800078e000a */
[----:B------:R-:W-:Y:S01]  /*0e50*/  @!P1 IMAD.MOV.U32 R16, RZ, RZ, R10 ;  /* 0x000000ffff109224 */ /* 0x000fe200078e000a */
[----:B------:R-:W-:Y:S01]  /*0e60*/  @!P1 MOV R17, R11 ;  /* 0x0000000b00119202 */ /* 0x000fe20000000f00 */
[----:B------:R-:W-:Y:S06]  /*0e70*/  @!P2 BRA `(.L_x_11) ;  /* 0x00000000000ca947 */ /* 0x000fec0003800000 */
[----:B------:R-:W-:Y:S01]  /*0e80*/  UCGABAR_WAIT ;  /* 0x0000000000007dc7 */ /* 0x000fe20008000000 */
[----:B------:R-:W-:Y:S01]  /*0e90*/  CCTL.IVALL ;  /* 0x00000000ff00798f */ /* 0x000fe20002000000 */
[----:B------:R-:W-:Y:S05]  /*0ea0*/  BRA `(.L_x_12) ;  /* 0x0000000000047947 */ /* 0x000fea0003800000 */
.L_x_11:
[----:B------:R-:W-:Y:S06]  /*0eb0*/  BAR.SYNC.DEFER_BLOCKING 0x0 ;  /* 0x0000000000007b1d */ /* 0x000fec0000010000 */
.L_x_12:
[----:B------:R-:W1:Y:S01]  /*0ec0*/  S2UR UR41, SR_CgaCtaId ;  /* 0x00000000002979c3 */ /* 0x000e620000008800 */
[----:B------:R-:W-:Y:S04]  /*0ed0*/  BSSY B6, `(.L_x_13) ;  /* 0x00008ca000067945 */ /* 0x000fe80003800000 */
[----:B------:R-:W-:Y:S05]  /*0ee0*/  @!P5 BRA `(.L_x_14) ;  /* 0x0000006000fcd947 */ /* 0x000fea0003800000 */
[----:B------:R-:W-:-:S13]  /*0ef0*/  ISETP.GT.U32.AND P0, PT, R8, 0x1, PT ;  /* 0x000000010800780c */ /* 0x000fda0003f04070 */
[----:B------:R-:W-:Y:S05]  /*0f00*/  @P0 BRA `(.L_x_15) ;  /* 0x0000008c00180947 */ /* 0x000fea0003800000 */
[----:B------:R-:W-:Y:S01]  /*0f10*/  ULDC.64 UR4, c[0x0][0x8f8] ;  /* 0x00023e0000047ab9 */ /* 0x000fe20000000a00 */
[----:B------:R-:W-:Y:S01]  /*0f20*/  UMOV UR47, 0xffffffff ;  /* 0xffffffff002f7882 */ /* 0x000fe20000000000 */
[----:B------:R-:W-:Y:S01]  /*0f30*/  ISETP.GE.U32.AND P0, PT, R16, UR4, PT ;  /* 0x0000000410007c0c */ /* 0x000fe2000bf06070 */
[----:B------:R-:W-:Y:S01]  /*0f40*/  IMAD.MOV.U32 R23, RZ, RZ, -0x1 ;  /* 0xffffffffff177424 */ /* 0x000fe200078e00ff */
[----:B------:R-:W-:Y:S01]  /*0f50*/  PRMT R58, RZ, 0x7610, R58 ;  /* 0x00007610ff3a7816 */ /* 0x000fe2000000003a */
[----:B------:R-:W-:Y:S01]  /*0f60*/  IMAD.MOV.U32 R62, RZ, RZ, -0x1 ;  /* 0xffffffffff3e7424 */ /* 0x000fe200078e00ff */
[----:B------:R-:W-:Y:S02]  /*0f70*/  ISETP.GE.U32.AND.EX P0, PT, R17, UR5, PT, P0 ;  /* 0x0000000511007c0c */ /* 0x000fe4000bf06100 */
[----:B------:R-:W-:-:S11]  /*0f80*/  PRMT R0, RZ, 0x7610, R0 ;  /* 0x00007610ff007816 */ /* 0x000fd60000000000 */
[----:B------:R-:W-:Y:S05]  /*0f90*/  @P0 BRA `(.L_x_16) ;  /* 0x00000004002c0947 */ /* 0x000fea0003800000 */
[----:B------:R-:W2:Y:S01]  /*0fa0*/  LDC.64 R20, c[0x0][0x8d0] ;  /* 0x00023400ff147b82 */ /* 0x000ea20000000a00 */
[----:B------:R-:W-:Y:S01]  /*0fb0*/  MOV R4, R16 ;  /* 0x0000001000047202 */ /* 0x000fe20000000f00 */
[----:B------:R-:W-:-:S06]  /*0fc0*/  IMAD.MOV.U32 R5, RZ, RZ, R17 ;  /* 0x000000ffff057224 */ /* 0x000fcc00078e0011 */
[----:B------:R-:W3:Y:S08]  /*0fd0*/  LDC R0, c[0x0][0x8d8] ;  /* 0x00023600ff007b82 */ /* 0x000ef00000000800 */
[----:B------:R-:W4:Y:S01]  /*0fe0*/  LDC.64 R26, c[0x0][0x8c8] ;  /* 0x00023200ff1a7b82 */ /* 0x000f220000000a00 */
[----:B--2---:R-:W-:-:S04]  /*0ff0*/  ISETP.NE.U32.AND P0, PT, R20, RZ, PT ;  /* 0x000000ff1400720c */ /* 0x004fc80003f05070 */
[----:B------:R-:W-:-:S13]  /*1000*/  ISETP.NE.AND.EX P0, PT, R21, RZ, PT, P0 ;  /* 0x000000ff1500720c */ /* 0x000fda0003f05300 */
[----:B---34-:R-:W-:Y:S05]  /*1010*/  @!P0 BRA `(.L_x_17) ;  /* 0x0000000000288947 */ /* 0x018fea0003800000 */
[----:B------:R-:W2:Y:S02]  /*1020*/  LDC R13, c[0x0][0x8dc] ;  /* 0x00023700ff0d7b82 */ /* 0x000ea40000000800 */
[----:B--2---:R-:W-:-:S05]  /*1030*/  IADD3 R13, P0, R16, R13, RZ ;  /* 0x0000000d100d7210 */ /* 0x004fca0007f1e0ff */
[----:B------:R-:W-:-:S04]  /*1040*/  IMAD.X R15, RZ, RZ, R17, P0 ;  /* 0x000000ffff0f7224 */ /* 0x000fc800000e0611 */
[----:B------:R-:W-:-:S04]  /*1050*/  IMAD.WIDE.U32 R4, R15, R20, RZ ;  /* 0x000000140f047225 */ /* 0x000fc800078e00ff */
[----:B------:R-:W-:-:S04]  /*1060*/  IMAD.WIDE.U32 R10, P0, R13, R21, R4 ;  /* 0x000000150d0a7225 */ /* 0x000fc80007800004 */
[----:B------:R-:W-:Y:S01]  /*1070*/  IMAD.WIDE.U32 R4, R13, R20, RZ ;  /* 0x000000140d047225 */ /* 0x000fe200078e00ff */
[----:B------:R-:W-:-:S03]  /*1080*/  IADD3.X R13, RZ, RZ, RZ, P0, !PT ;  /* 0x000000ffff0d7210 */ /* 0x000fc600007fe4ff */
[----:B------:R-:W-:Y:S01]  /*1090*/  IMAD.MOV.U32 R12, RZ, RZ, R11 ;  /* 0x000000ffff0c7224 */ /* 0x000fe200078e000b */
[----:B------:R-:W-:-:S05]  /*10a0*/  IADD3 RZ, P0, R5, R10, RZ ;  /* 0x0000000a05ff7210 */ /* 0x000fca0007f1e0ff */
[----:B------:R-:W-:-:S08]  /*10b0*/  IMAD.WIDE.U32.X R4, R15, R21, R12, P0 ;  /* 0x000000150f047225 */ /* 0x000fd000000e040c */
.L_x_17:
[----:B------:R-:W2:Y:S01]  /*10c0*/  LDC.64 R28, c[0x0][0x8e8] ;  /* 0x00023a00ff1c7b82 */ /* 0x000ea20000000a00 */
[-CC-:B------:R-:W-:Y:S01]  /*10d0*/  SHF.R.U64 R25, R4, R0.reuse, R5.reuse ;  /* 0x0000000004197219 */ /* 0x180fe20000001205 */
[----:B------:R-:W-:Y:S01]  /*10e0*/  IMAD.MOV.U32 R30, RZ, RZ, 0x1 ;  /* 0x00000001ff1e7424 */ /* 0x000fe200078e00ff */
[----:B------:R-:W-:Y:S02]  /*10f0*/  SHF.R.U32.HI R0, RZ, R0, R5 ;  /* 0x00000000ff007219 */ /* 0x000fe40000011605 */
[----:B------:R-:W-:-:S03]  /*1100*/  IADD3 R7, P0, RZ, -R25, RZ ;  /* 0x80000019ff077210 */ /* 0x000fc60007f1e0ff */
[----:B------:R-:W3:Y:S02]  /*1110*/  LDC R8, c[0x0][0x8c0] ;  /* 0x00023000ff087b82 */ /* 0x000ee40000000800 */
[----:B------:R-:W-:-:S04]  /*1120*/  IMAD.X R5, RZ, RZ, ~R0, P0 ;  /* 0x000000ffff057224 */ /* 0x000fc800000e0e00 */
[-C--:B------:R-:W-:Y:S02]  /*1130*/  IMAD R0, R5, R26.reuse, RZ ;  /* 0x0000001a05007224 */ /* 0x080fe400078e02ff */
[----:B------:R-:W4:Y:S01]  /*1140*/  LDC R11, c[0x0][0x8b0] ;  /* 0x00022c00ff0b7b82 */ /* 0x000f220000000800 */
[----:B------:R-:W-:-:S04]  /*1150*/  IMAD.WIDE.U32 R4, R7, R26, R16 ;  /* 0x0000001a07047225 */ /* 0x000fc800078e0010 */
[----:B------:R-:W-:Y:S02]  /*1160*/  IMAD R7, R7, R27, R0 ;  /* 0x0000001b07077224 */ /* 0x000fe400078e0200 */
[----:B------:R-:W-:Y:S01]  /*1170*/  IMAD.MOV.U32 R0, RZ, RZ, -0x1 ;  /* 0xffffffffff007424 */ /* 0x000fe200078e00ff */
[----:B------:R-:W5:Y:S01]  /*1180*/  LDC R21, c[0x0][0x900] ;  /* 0x00024000ff157b82 */ /* 0x000f620000000800 */
[----:B--2---:R-:W-:Y:S01]  /*1190*/  ISETP.NE.U32.AND P0, PT, R28, RZ, PT ;  /* 0x000000ff1c00720c */ /* 0x004fe20003f05070 */
[----:B------:R-:W-:Y:S01]  /*11a0*/  IMAD R26, R9, R24, R6 ;  /* 0x00000018091a7224 */ /* 0x000fe200078e0206 */
[----:B------:R-:W-:Y:S02]  /*11b0*/  IADD3 R5, R5, R7, RZ ;  /* 0x0000000705057210 */ /* 0x000fe40007ffe0ff */
[----:B------:R-:W-:-:S03]  /*11c0*/  ISETP.NE.AND.EX P0, PT, R29, RZ, PT, P0 ;  /* 0x000000ff1d00720c */ /* 0x000fc60003f05300 */
[----:B------:R-:W2:Y:S01]  /*11d0*/  LDC R15, c[0x0][0x8a8] ;  /* 0x00022a00ff0f7b82 */ /* 0x000ea20000000800 */
[-CC-:B---3--:R-:W-:Y:S02]  /*11e0*/  SHF.R.U64 R13, R4, R8.reuse, R5.reuse ;  /* 0x00000008040d7219 */ /* 0x188fe40000001205 */
[----:B------:R-:W-:-:S05]  /*11f0*/  SHF.R.U32.HI R4, RZ, R8, R5 ;  /* 0x00000008ff047219 */ /* 0x000fca0000011605 */
[----:B------:R-:W3:Y:S01]  /*1200*/  LDC R12, c[0x0][0x8f0] ;  /* 0x00023c00ff0c7b82 */ /* 0x000ee20000000800 */
[-CC-:B----4-:R-:W-:Y:S02]  /*1210*/  SHF.R.U64 R23, R13, R11.reuse, R4.reuse ;  /* 0x0000000b0d177219 */ /* 0x190fe40000001204 */
[----:B------:R-:W-:-:S05]  /*1220*/  SHF.R.U32.HI R4, RZ, R11, R4 ;  /* 0x0000000bff047219 */ /* 0x000fca0000011604 */
[----:B------:R-:W4:Y:S01]  /*1230*/  LDC R14, c[0x0][0x8e0] ;  /* 0x00023800ff0e7b82 */ /* 0x000f220000000800 */
[-C--:B-----5:R-:W-:Y:S02]  /*1240*/  SHF.L.U32 R0, R0, R21.reuse, RZ ;  /* 0x0000001500007219 */ /* 0x0a0fe400000006ff */
[-CC-:B------:R-:W-:Y:S02]  /*1250*/  SHF.R.U64 R24, R23, R21.reuse, R4.reuse ;  /* 0x0000001517187219 */ /* 0x180fe40000001204 */
[----:B------:R-:W-:Y:S02]  /*1260*/  SHF.R.U32.HI R5, RZ, R21, R4 ;  /* 0x00000015ff057219 */ /* 0x000fe40000011604 */
[----:B------:R-:W-:Y:S01]  /*1270*/  LOP3.LUT R10, RZ, R0, RZ, 0x33, !PT ;  /* 0x00000000ff0a7212 */ /* 0x000fe200078e33ff */
[----:B------:R-:W1:Y:S01]  /*1280*/  LDC R20, c[0x0][0x8b8] ;  /* 0x00022e00ff147b82 */ /* 0x000e620000000800 */
[----:B------:R-:W-:Y:S01]  /*1290*/  MOV R4, R24 ;  /* 0x0000001800047202 */ /* 0x000fe20000000f00 */
[----:B------:R-:W-:Y:S06]  /*12a0*/  @!P0 BRA `(.L_x_18) ;  /* 0x0000000000288947 */ /* 0x000fec0003800000 */
[----:B------:R-:W5:Y:S02]  /*12b0*/  LDC R9, c[0x0][0x8f4] ;  /* 0x00023d00ff097b82 */ /* 0x000f640000000800 */
[----:B-----5:R-:W-:-:S05]  /*12c0*/  IADD3 R9, P0, R24, R9, RZ ;  /* 0x0000000918097210 */ /* 0x020fca0007f1e0ff */
[----:B------:R-:W-:-:S04]  /*12d0*/  IMAD.X R11, RZ, RZ, R5, P0 ;  /* 0x000000ffff0b7224 */ /* 0x000fc800000e0605 */
[----:B------:R-:W-:-:S04]  /*12e0*/  IMAD.WIDE.U32 R4, R11, R28, RZ ;  /* 0x0000001c0b047225 */ /* 0x000fc800078e00ff */
[----:B------:R-:W-:-:S04]  /*12f0*/  IMAD.WIDE.U32 R6, P0, R9, R29, R4 ;  /* 0x0000001d09067225 */ /* 0x000fc80007800004 */
[----:B------:R-:W-:Y:S01]  /*1300*/  IMAD.WIDE.U32 R4, R9, R28, RZ ;  /* 0x0000001c09047225 */ /* 0x000fe200078e00ff */
[----:B------:R-:W-:-:S03]  /*1310*/  MOV R8, R7 ;  /* 0x0000000700087202 */ /* 0x000fc60000000f00 */
[----:B------:R-:W-:Y:S01]  /*1320*/  IMAD.X R9, RZ, RZ, RZ, P0 ;  /* 0x000000ffff097224 */ /* 0x000fe200000e06ff */
[----:B------:R-:W-:-:S05]  /*1330*/  IADD3 RZ, P0, R5, R6, RZ ;  /* 0x0000000605ff7210 */ /* 0x000fca0007f1e0ff */
[----:B------:R-:W-:-:S08]  /*1340*/  IMAD.WIDE.U32.X R4, R11, R29, R8, P0 ;  /* 0x0000001d0b047225 */ /* 0x000fd000000e0408 */
.L_x_18:
[----:B---3--:R-:W-:Y:S01]  /*1350*/  SHF.R.U64 R4, R4, R12, R5 ;  /* 0x0000000c04047219 */ /* 0x008fe20000001205 */
[----:B--2---:R-:W-:Y:S01]  /*1360*/  VIADD R6, R15, 0xffffffff ;  /* 0xffffffff0f067836 */ /* 0x004fe20000000000 */
[----:B------:R-:W-:Y:S02]  /*1370*/  SHF.L.U32 R0, R30, R21, RZ ;  /* 0x000000151e007219 */ /* 0x000fe400000006ff */
[----:B------:R-:W-:Y:S01]  /*1380*/  LOP3.LUT R5, R23, R10, RZ, 0xc0, !PT ;  /* 0x0000000a17057212 */ /* 0x000fe200078ec0ff */
[----:B------:R-:W-:Y:S01]  /*1390*/  IMAD.MOV R7, RZ, RZ, -R4 ;  /* 0x000000ffff077224 */ /* 0x000fe200078e0a04 */
[----:B------:R-:W-:Y:S02]  /*13a0*/  SEL R3, R3, R26, !P1 ;  /* 0x0000001a03037207 */ /* 0x000fe40004800000 */
[----:B------:R-:W-:Y:S01]  /*13b0*/  LOP3.LUT R6, R13, R6, RZ, 0xc0, !PT ;  /* 0x000000060d067212 */ /* 0x000fe200078ec0ff */
[----:B------:R-:W-:Y:S01]  /*13c0*/  IMAD R4, R0, R4, R5 ;  /* 0x0000000400047224 */ /* 0x000fe200078e0205 */
[----:B------:R-:W-:Y:S01]  /*13d0*/  R2UR UR47, R25 ;  /* 0x00000000192f72ca */ /* 0x000fe200000e0000 */
[----:B----4-:R-:W-:-:S02]  /*13e0*/  IMAD R0, R7, R14, R24 ;  /* 0x0000000e07007224 */ /* 0x010fc400078e0218 */
[----:B-1----:R-:W-:Y:S01]  /*13f0*/  IMAD R3, R4, R20, R3 ;  /* 0x0000001404037224 */ /* 0x002fe200078e0203 */
[----:B------:R-:W-:Y:S01]  /*1400*/  MOV R4, 0x1 ;  /* 0x0000000100047802 */ /* 0x000fe20000000f00 */
[----:B------:R-:W-:-:S05]  /*1410*/  IMAD R0, R0, R15, R6 ;  /* 0x0000000f00007224 */ /* 0x000fca00078e0206 */
[----:B------:R-:W-:Y:S02]  /*1420*/  SEL R62, R0, R3, !P1 ;  /* 0x00000003003e7207 */ /* 0x000fe40004800000 */
[----:B------:R-:W-:Y:S02]  /*1430*/  SEL R23, R3, R0, !P1 ;  /* 0x0000000003177207 */ /* 0x000fe40004800000 */
[----:B------:R-:W-:-:S07]  /*1440*/  PRMT R0, R4, 0x7610, R0 ;  /* 0x0000761004007816 */ /* 0x000fce0000000000 */
.L_x_16:
[----:B------:R-:W-:-:S08]  /*1450*/  NOP ;  /* 0x0000000000007918 */ /* 0x000fd00000000000 */
[----:B------:R-:W2:Y:S02]  /*1460*/  USETMAXREG.TRY_ALLOC.CTAPOOL UP0, 0xe8 ;  /* 0x000000e8000079c8 */ /* 0x000ea40008000600 */
[----:B--2---:R-:W-:-:S13]  /*1470*/  PLOP3.LUT P0, PT, PT, PT, UP0, 0x80, 0x0 ;  /* 0x000000000000781c */ /* 0x004fda0003f0f008 */
[----:B------:R-:W-:Y:S05]  /*1480*/  @!P0 BRA `(.L_x_16) ;  /* 0xfffffffc00f08947 */ /* 0x000fea000383ffff */
[----:B------:R-:W-:Y:S02]  /*1490*/  ULDC.64 UR4, c[0x0][0x590] ;  /* 0x0001640000047ab9 */ /* 0x000fe40000000a00 */
[----:B------:R-:W-:-:S04]  /*14a0*/  ISETP.NE.U32.AND P0, PT, RZ, UR4, PT ;  /* 0x00000004ff007c0c */ /* 0x000fc8000bf05070 */
[----:B------:R-:W-:-:S13]  /*14b0*/  ISETP.NE.AND.EX P0, PT, RZ, UR5, PT, P0 ;  /* 0x00000005ff007c0c */ /* 0x000fda000bf05300 */
[----:B------:R-:W-:Y:S05]  /*14c0*/  @P0 BRA `(.L_x_19) ;  /* 0x00000000002c0947 */ /* 0x000fea0003800000 */
[----:B------:R-:W-:Y:S02]  /*14d0*/  ULDC.64 UR4, c[0x0][0x588] ;  /* 0x0001620000047ab9 */ /* 0x000fe40000000a00 */
[----:B------:R-:W-:-:S04]  /*14e0*/  ISETP.NE.U32.AND P0, PT, RZ, UR4, PT ;  /* 0x00000004ff007c0c */ /* 0x000fc8000bf05070 */
[----:B------:R-:W-:-:S13]  /*14f0*/  ISETP.NE.AND.EX P0, PT, RZ, UR5, PT, P0 ;  /* 0x00000005ff007c0c */ /* 0x000fda000bf05300 */
[----:B------:R-:W-:Y:S05]  /*1500*/  @!P0 BRA `(.L_x_20) ;  /* 0x0000000000108947 */ /* 0x000fea0003800000 */
[----:B------:R-:W2:Y:S02]  /*1510*/  LDC.64 R4, c[0x0][0x588] ;  /* 0x00016200ff047b82 */ /* 0x000ea40000000a00 */
[----:B--2---:R2:W5:Y:S01]  /*1520*/  LDG.E R59, desc[UR54][R4.64] ;  /* 0x00000036043b7981 */ /* 0x004562000c1e1900 */
[----:B------:R-:W-:Y:S01]  /*1530*/  IMAD.MOV.U32 R58, RZ, RZ, 0x1 ;  /* 0x00000001ff3a7424 */ /* 0x000fe200078e00ff */
[----:B------:R-:W-:Y:S06]  /*1540*/  BRA `(.L_x_19) ;  /* 0x00000000000c7947 */ /* 0x000fec0003800000 */
.L_x_20:
[----:B------:R-:W-:Y:S01]  /*1550*/  ULDC UR4, c[0x0][0x580] ;  /* 0x0001600000047ab9 */ /* 0x000fe20000000800 */
[----:B------:R-:W-:Y:S01]  /*1560*/  IMAD.MOV.U32 R58, RZ, RZ, 0x1 ;  /* 0x00000001ff3a7424 */ /* 0x000fe200078e00ff */
[----:B------:R-:W-:-:S07]  /*1570*/  MOV R59, UR4 ;  /* 0x00000004003b7c02 */ /* 0x000fce0008000f00 */
.L_x_19:
        /* <DEDUP_REMOVED lines=8> */
[----:B------:R-:W3:Y:S02]  /*1600*/  LDC.64 R60, c[0x0][0x5a8] ;  /* 0x00016a00ff3c7b82 */ /* 0x000ee40000000a00 */
[----:B---3--:R3:W5:Y:S01]  /*1610*/  LDG.E R60, desc[UR54][R60.64] ;  /* 0x000000363c3c7981 */ /* 0x008762000c1e1900 */
[----:B------:R-:W-:Y:S05]  /*1620*/  BRA `(.L_x_21) ;  /* 0x0000000000087947 */ /* 0x000fea0003800000 */
.L_x_22:
[----:B------:R-:W-:Y:S02]  /*1630*/  ULDC UR4, c[0x0][0x5a0] ;  /* 0x0001680000047ab9 */ /* 0x000fe40000000800 */
[----:B------:R-:W-:-:S07]  /*1640*/  IMAD.U32 R60, RZ, RZ, UR4 ;  /* 0x00000004ff3c7e24 */ /* 0x000fce000f8e00ff */
.L_x_21:
[----:B------:R-:W-:Y:S01]  /*1650*/  LOP3.LUT P1, RZ, R0, 0xff, RZ, 0xc0, !PT ;  /* 0x000000ff00ff7812 */ /* 0x000fe2000782c0ff */
[----:B------:R-:W-:Y:S01]  /*1660*/  UMOV UR38, URZ ;  /* 0x0000003f00267c82 */ /* 0x000fe20008000000 */
[----:B------:R-:W-:-:S11]  /*1670*/  PLOP3.LUT P0, PT, PT, PT, PT, 0x80, 0x0 ;  /* 0x000000000000781c */ /* 0x000fd60003f0f070 */
[----:B------:R-:W-:Y:S05]  /*1680*/  @!P1 BRA `(.L_x_23) ;  /* 0x0000005800749947 */ /* 0x000fea0003800000 */
[----:B------:R-:W-:Y:S01]  /*1690*/  ULDC UR4, c[0x0][0x28c] ;  /* 0x0000a30000047ab9 */ /* 0x000fe20000000800 */
[----:B------:R-:W-:Y:S01]  /*16a0*/  LOP3.LUT R63, R22, 0x1, RZ, 0xfc, !PT ;  /* 0x00000001163f7812 */ /* 0x000fe200078efcff */
[----:B------:R-:W-:Y:S01]  /*16b0*/  UIADD3 UR4, UR4, 0x3f, URZ ;  /* 0x0000003f04047890 */ /* 0x000fe2000fffe03f */
[----:B------:R-:W-:Y:S01]  /*16c0*/  LOP3.LUT R65, R19, 0x1, RZ, 0xfc, !PT ;  /* 0x0000000113417812 */ /* 0x000fe200078efcff */
[----:B------:R-:W-:Y:S01]  /*16d0*/  ULDC.64 UR56, c[0x0][0x198] ;  /* 0x0000660000387ab9 */ /* 0x000fe20000000a00 */
[----:B------:R-:W-:Y:S01]  /*16e0*/  UMOV UR49, 0x1 ;  /* 0x0000000100317882 */ /* 0x000fe20000000000 */
[----:B------:R-:W-:Y:S01]  /*16f0*/  USHF.R.S32.HI UR5, URZ, 0x1f, UR4 ;  /* 0x0000001f3f057899 */ /* 0x000fe20008011404 */
[----:B------:R-:W-:Y:S01]  /*1700*/  UMOV UR39, URZ ;  /* 0x0000003f00277c82 */ /* 0x000fe20008000000 */
[----:B------:R-:W-:Y:S02]  /*1710*/  UMOV UR40, URZ ;  /* 0x0000003f00287c82 */ /* 0x000fe40008000000 */
[----:B------:R-:W-:Y:S01]  /*1720*/  ULEA.HI UR5, UR5, UR4, URZ, 0x6 ;  /* 0x0000000405057291 */ /* 0x000fe2000f8f303f */
[----:B------:R-:W-:Y:S01]  /*1730*/  UMOV UR43, URZ ;  /* 0x0000003f002b7c82 */ /* 0x000fe20008000000 */
[----:B------:R-:W-:-:S02]  /*1740*/  UMOV UR38, URZ ;  /* 0x0000003f00267c82 */ /* 0x000fc40008000000 */
[----:B------:R-:W-:Y:S01]  /*1750*/  USHF.R.S32.HI UR50, URZ, 0x6, UR5 ;  /* 0x000000063f327899 */ /* 0x000fe20008011405 */
[----:B------:R-:W-:-:S11]  /*1760*/  UMOV UR48, URZ ;  /* 0x0000003f00307c82 */ /* 0x000fd60008000000 */
.L_x_173:
[----:B------:R-:W-:Y:S01]  /*1770*/  LOP3.LUT R0, R18, 0x80, RZ, 0xc0, !PT ;  /* 0x0000008012007812 */ /* 0x000fe200078ec0ff */
[----:B------:R-:W4:Y:S01]  /*1780*/  S2UR UR51, SR_CgaCtaId ;  /* 0x00000000003379c3 */ /* 0x000f220000008800 */
[----:B------:R-:W-:Y:S02]  /*1790*/  UMOV UR52, 0x400 ;  /* 0x0000040000347882 */ /* 0x000fe40000000000 */
[----:B------:R-:W-:-:S06]  /*17a0*/  SHF.R.U32.HI R0, RZ, 0x7, R0 ;  /* 0x00000007ff007819 */ /* 0x000fcc0000011600 */
[----:B-1----:R-:W1:Y:S01]  /*17b0*/  SHFL.IDX PT, R0, R0, RZ, 0x1f ;  /* 0x00001fff00007589 */ /* 0x002e6200000e0000 */
[----:B----4-:R-:W-:Y:S01]  /*17c0*/  ULEA UR52, UR51, UR52, 0x18 ;  /* 0x0000003433347291 */ /* 0x010fe2000f8ec03f */
[----:B-1----:R-:W-:-:S13]  /*17d0*/  R2UR UR4, R0 ;  /* 0x00000000000472ca */ /* 0x002fda00000e0000 */
[----:B------:R-:W-:-:S04]  /*17e0*/  ULEA.HI UR5, UR4, UR4, URZ, 0x1 ;  /* 0x0000000404057291 */ /* 0x000fc8000f8f083f */
[----:B------:R-:W-:-:S04]  /*17f0*/  ULOP3.LUT UR5, UR5, 0x7fffe, URZ, 0xc0, !UPT ;  /* 0x0007fffe05057892 */ /* 0x000fc8000f8ec03f */
[----:B------:R-:W-:-:S03]  /*1800*/  UIADD3 UR5, UR4, -UR5, URZ ;  /* 0x8000000504057290 */ /* 0x000fc6000fffe03f */
[----:B------:R-:W-:Y:S01]  /*1810*/  ULDC UR4, c[0x0][0x28c] ;  /* 0x0000a30000047ab9 */ /* 0x000fe20000000800 */
[----:B------:R-:W-:Y:S01]  /*1820*/  ULEA UR5, UR5, UR52, 0xd ;  /* 0x0000003405057291 */ /* 0x000fe2000f8e683f */
[----:B------:R-:W-:-:S03]  /*1830*/  ISETP.LT.AND P0, PT, RZ, UR4, PT ;  /* 0x00000004ff007c0c */ /* 0x000fc6000bf01270 */
[----:B------:R-:W-:-:S04]  /*1840*/  UIADD3 UR5, UR5, 0x6400, URZ ;  /* 0x0000640005057890 */ /* 0x000fc8000fffe03f */
[----:B------:R-:W-:-:S04]  /*1850*/  USHF.R.U32.HI UR5, URZ, 0x4, UR5 ;  /* 0x000000043f057899 */ /* 0x000fc80008011605 */
[----:B------:R-:W-:Y:S02]  /*1860*/  ULOP3.LUT UR44, UR5, 0x3fff, URZ, 0xc0, !UPT ;  /* 0x00003fff052c7892 */ /* 0x000fe4000f8ec03f */
[----:B------:R-:W-:Y:S10]  /*1870*/  @P0 BRA `(.L_x_24) ;  /* 0x0000000000400947 */ /* 0x000ff40003800000 */
[----:B------:R-:W-:Y:S01]  /*1880*/  MOV R0, 0x0 ;  /* 0x0000000000007802 */ /* 0x000fe20000000f00 */
[----:B------:R-:W-:Y:S01]  /*1890*/  ULDC.64 UR4, c[0x4][0x70] ;  /* 0x01001c0000047ab9 */ /* 0x000fe20000000a00 */
[----:B------:R-:W-:Y:S01]  /*18a0*/  ULDC.64 UR6, c[0x4][0x8] ;  /* 0x0100020000067ab9 */ /* 0x000fe20000000a00 */
[----:B--2---:R-:W-:Y:S01]  /*18b0*/  IMAD.U32 R4, RZ, RZ, UR4 ;  /* 0x00000004ff047e24 */ /* 0x004fe2000f8e00ff */
[----:B------:R1:W2:Y:S01]  /*18c0*/  LDC.64 R14, c[0x4][R0] ;  /* 0x01000000000e7b82 */ /* 0x0002a20000000a00 */
[----:B------:R-:W-:Y:S01]  /*18d0*/  MOV R5, UR5 ;  /* 0x0000000500057c02 */ /* 0x000fe20008000f00 */
[----:B------:R-:W-:Y:S01]  /*18e0*/  ULDC.64 UR4, c[0x4][0x78] ;  /* 0x01001e0000047ab9 */ /* 0x000fe20000000a00 */
[----:B------:R-:W-:Y:S01]  /*18f0*/  MOV R10, UR6 ;  /* 0x00000006000a7c02 */ /* 0x000fe20008000f00 */
[----:B------:R-:W-:Y:S01]  /*1900*/  IMAD.U32 R6, RZ, RZ, UR4 ;  /* 0x00000004ff067e24 */ /* 0x000fe2000f8e00ff */
[----:B------:R-:W-:Y:S01]  /*1910*/  MOV R12, 0x1 ;  /* 0x00000001000c7802 */ /* 0x000fe20000000f00 */
[----:B------:R-:W-:-:S02]  /*1920*/  IMAD.U32 R7, RZ, RZ, UR5 ;  /* 0x00000005ff077e24 */ /* 0x000fc4000f8e00ff */
[----:B------:R-:W-:Y:S02]  /*1930*/  IMAD.U32 R11, RZ, RZ, UR7 ;  /* 0x00000007ff0b7e24 */ /* 0x000fe4000f8e00ff */
[----:B------:R-:W-:Y:S02]  /*1940*/  IMAD.MOV.U32 R8, RZ, RZ, 0x1e1 ;  /* 0x000001e1ff087424 */ /* 0x000fe400078e00ff */
[----:B-1----:R-:W-:-:S07]  /*1950*/  IMAD.MOV.U32 R13, RZ, RZ, RZ ;  /* 0x000000ffff0d7224 */ /* 0x002fce00078e00ff */
[----:B------:R-:W-:-:S07]  /*1960*/  LEPC R20, `(.L_x_24) ;  /* 0x000000001014794e */ /* 0x000fce0000000000 */
[----:B--23-5:R-:W-:Y:S05]  /*1970*/  CALL.ABS.NOINC R14 ;  /* 0x000000000e007343 */ /* 0x02cfea0003c00000 */
.L_x_24:
[----:B------:R-:W-:-:S13]  /*1980*/  ISETP.NE.AND P0, PT, R63, 0x3, PT ;  /* 0x000000033f00780c */ /* 0x000fda0003f05270 */
[----:B------:R-:W-:Y:S05]  /*1990*/  @!P0 BRA `(.L_x_25) ;  /* 0x0000000000048947 */ /* 0x000fea0003800000 */
[----:B------:R-:W-:Y:S01]  /*19a0*/  BPT.TRAP 0x1 ;  /* 0x000000040000795c */ /* 0x000fe20000300000 */
.L_x_25:
[----:B------:R-:W-:Y:S01]  /*19b0*/  IMAD.U32 R3, RZ, RZ, UR43 ;  /* 0x0000002bff037e24 */ /* 0x000fe2000f8e00ff */
[----:B------:R-:W-:-:S04]  /*19c0*/  MOV R0, UR40 ;  /* 0x0000002800007c02 */ /* 0x000fc80008000f00 */
[----:B------:R-:W-:Y:S02]  /*19d0*/  LEA R3, R3, UR52, 0x3 ;  /* 0x0000003403037c11 */ /* 0x000fe4000f8e18ff */
[----:B------:R-:W-:-:S04]  /*19e0*/  SHF.L.U32 R0, R0, 0x1f, RZ ;  /* 0x0000001f00007819 */ /* 0x000fc800000006ff */
[----:B------:R1:W4:Y:S01]  /*19f0*/  SYNCS.PHASECHK.TRANS64.TRYWAIT P1, [R3+URZ], R0 ;  /* 0x00000000030075a7 */ /* 0x000322000802017f */
[----:B------:R-:W-:Y:S05]  /*1a00*/  @!P0 BRA `(.L_x_26) ;  /* 0x0000000000048947 */ /* 0x000fea0003800000 */
[----:B------:R-:W-:Y:S01]  /*1a10*/  BPT.TRAP 0x1 ;  /* 0x000000040000795c */ /* 0x000fe20000300000 */
.L_x_26:
[----:B----4-:R-:W-:Y:S05]  /*1a20*/  @P1 BRA `(.L_x_27) ;  /* 0x0000000000081947 */ /* 0x010fea0003800000 */
[----:B------:R-:W4:Y:S02]  /*1a30*/  SYNCS.PHASECHK.TRANS64.TRYWAIT P1, [R3+URZ], R0 ;  /* 0x00000000030075a7 */ /* 0x000f24000802017f */
[----:B----4-:R-:W-:Y:S05]  /*1a40*/  @!P1 BRA `(.L_x_28) ;  /* 0x0000008000509947 */ /* 0x010fea0003800000 */
.L_x_27:
[----:B------:R-:W-:-:S04]  /*1a50*/  UISETP.LT.AND UP0, UPT, UR50, 0x1, UPT ;  /* 0x000000013200788c */ /* 0x000fc8000bf01270 */
[----:B------:R-:W-:-:S06]  /*1a60*/  USEL UR4, UR50, 0x1, UP0 ;  /* 0x0000000132047887 */ /* 0x000fcc0008000000 */
[----:B-1--4-:R-:W-:Y:S01]  /*1a70*/  IMAD.U32 R0, RZ, RZ, UR4 ;  /* 0x00000004ff007e24 */ /* 0x012fe2000f8e00ff */
[----:B------:R-:W-:Y:S05]  /*1a80*/  WARPSYNC.ALL ;  /* 0x0000000000007948 */ /* 0x000fea0003800000 */
[----:B------:R-:W-:-:S04]  /*1a90*/  IADD3 R0, -R0, UR50, RZ ;  /* 0x0000003200007c10 */ /* 0x000fc8000fffe1ff */
[----:B------:R-:W-:Y:S01]  /*1aa0*/  ISETP.GE.AND P1, PT, R0, 0x1, PT ;  /* 0x000000010000780c */ /* 0x000fe20003f26270 */
[----:B------:R-:W-:Y:S01]  /*1ab0*/  UIADD3 UR4, UR52, 0x26400, URZ ;  /* 0x0002640034047890 */ /* 0x000fe2000fffe03f */
[----:B------:R-:W-:Y:S01]  /*1ac0*/  WARPGROUP.ARRIVE ;  /* 0x00000000000079c5 */ /* 0x000fe20000000000 */
[----:B------:R-:W-:Y:S02]  /*1ad0*/  ULOP3.LUT UR8, UR44, 0x10000, URZ, 0xfc, !UPT ;  /* 0x000100002c087892 */ /* 0x000fe4000f8efc3f */
[----:B------:R-:W-:Y:S02]  /*1ae0*/  USHF.R.U32.HI UR4, URZ, 0x4, UR4 ;  /* 0x000000043f047899 */ /* 0x000fe40008011604 */
[----:B------:R-:W-:Y:S02]  /*1af0*/  ULEA UR10, UR43, UR8, 0xa ;  /* 0x000000082b0a7291 */ /* 0x000fe4000f8e503f */
[----:B------:R-:W-:Y:S01]  /*1b00*/  ULOP3.LUT UR4, UR4, 0x3fff, URZ, 0xc0, !UPT ;  /* 0x00003fff04047892 */ /* 0x000fe2000f8ec03f */
[----:B------:R-:W-:Y:S01]  /*1b10*/  UMOV UR5, 0x40000040 ;  /* 0x4000004000057882 */ /* 0x000fe20000000000 */
[----:B------:R-:W-:-:S02]  /*1b20*/  UMOV UR7, 0x40000040 ;  /* 0x4000004000077882 */ /* 0x000fc40000000000 */
[----:B------:R-:W-:-:S03]  /*1b30*/  ULOP3.LUT UR9, UR4, 0x10000, URZ, 0xfc, !UPT ;  /* 0x0001000004097892 */ /* 0x000fc6000f8efc3f */
[----:B------:R-:W-:Y:S01]  /*1b40*/  UMOV UR4, UR10 ;  /* 0x0000000a00047c82 */ /* 0x000fe20008000000 */
[----:B------:R-:W-:-:S07]  /*1b50*/  ULEA UR11, UR43, UR9, 0x9 ;  /* 0x000000092b0b7291 */ /* 0x000fce000f8e483f */
[----:B------:R-:W-:Y:S02]  /*1b60*/  UMOV UR6, UR11 ;  /* 0x0000000b00067c82 */ /* 0x000fe40008000000 */
[----:B------:R-:W-:Y:S01]  /*1b70*/  HGMMA.64x64x16.F32 R24, gdesc[UR4], RZ, !UPT, gsb0 ;  /* 0x00e00000041879f0 */ /* 0x000fe2000c0008ff */
[----:B------:R-:W-:Y:S02]  /*1b80*/  UIADD3 UR4, UR10, 0x2, URZ ;  /* 0x000000020a047890 */ /* 0x000fe4000fffe03f */
[----:B------:R-:W-:Y:S01]  /*1b90*/  UIADD3 UR6, UR11, 0x2, URZ ;  /* 0x000000020b067890 */ /* 0x000fe2000fffe03f */
[----:B------:R-:W-:Y:S01]  /*1ba0*/  UMOV UR5, 0x40000040 ;  /* 0x4000004000057882 */ /* 0x000fe20000000000 */
[----:B------:R-:W-:Y:S01]  /*1bb0*/  UMOV UR7, 0x40000040 ;  /* 0x4000004000077882 */ /* 0x000fe20000000000 */
[----:B------:R-:W-:Y:S02]  /*1bc0*/  WARPGROUP.DEPBAR.LE gsb0, 0x0 ;  /* 0x00008000000079c5 */ /* 0x000fe40000010000 */
[----:B------:R-:W-:-:S06]  /*1bd0*/  WARPGROUP.ARRIVE ;  /* 0x00000000000079c5 */ /* 0x000fcc0000000000 */
[----:B------:R-:W-:Y:S01]  /*1be0*/  HGMMA.64x64x16.F32 R24, gdesc[UR4], R24, gsb0 ;  /* 0x00e00000041879f0 */ /* 0x000fe20008000818 */
        /* <DEDUP_REMOVED lines=13> */
[----:B------:R-:W-:Y:S03]  /*1cc0*/  HGMMA.64x64x16.F32 R24, gdesc[UR4], R24, gsb0 ;  /* 0x00e00000041879f0 */ /* 0x000fe60008000818 */
[----:B------:R-:W-:Y:S02]  /*1cd0*/  WARPGROUP.DEPBAR.LE gsb0, 0x0 ;  /* 0x00008000000079c5 */ /* 0x000fe40000010000 */
[----:B------:R-:W-:Y:S05]  /*1ce0*/  @!P1 BRA `(.L_x_29) ;  /* 0x0000000400109947 */ /* 0x000fea0003800000 */
[----:B------:R-:W-:Y:S02]  /*1cf0*/  UIADD3 UR4, UR43, 0x1, URZ ;  /* 0x000000012b047890 */ /* 0x000fe4000fffe03f */
[----:B------:R-:W-:Y:S02]  /*1d00*/  IMAD.U32 R3, RZ, RZ, UR43 ;  /* 0x0000002bff037e24 */ /* 0x000fe4000f8e00ff */
[----:B------:R-:W-:-:S04]  /*1d10*/  UISETP.NE.AND UP0, UPT, UR4, 0x8, UPT ;  /* 0x000000080400788c */ /* 0x000fc8000bf05270 */
[----:B------:R-:W-:Y:S02]  /*1d20*/  USEL UR5, URZ, 0x1, UP0 ;  /* 0x000000013f057887 */ /* 0x000fe40008000000 */
[----:B------:R-:W-:Y:S02]  /*1d30*/  USEL UR10, UR4, URZ, UP0 ;  /* 0x0000003f040a7287 */ /* 0x000fe40008000000 */
[----:B------:R-:W-:-:S06]  /*1d40*/  ULOP3.LUT UR5, UR40, UR5, URZ, 0x3c, !UPT ;  /* 0x0000000528057292 */ /* 0x000fcc000f8e3c3f */
[----:B------:R-:W-:-:S07]  /*1d50*/  MOV R6, UR5 ;  /* 0x0000000500067c02 */ /* 0x000fce0008000f00 */
.L_x_36:
[----:B------:R-:W-:Y:S05]  /*1d60*/  @!P0 BRA `(.L_x_30) ;  /* 0x0000000000048947 */ /* 0x000fea0003800000 */
[----:B------:R-:W-:Y:S01]  /*1d70*/  BPT.TRAP 0x1 ;  /* 0x000000040000795c */ /* 0x000fe20000300000 */
.L_x_30:
[----:B------:R-:W-:Y:S01]  /*1d80*/  ULEA UR4, UR10, UR52, 0x3 ;  /* 0x000000340a047291 */ /* 0x000fe2000f8e183f */
[----:B--2---:R-:W-:-:S08]  /*1d90*/  SHF.L.U32 R4, R6, 0x1f, RZ ;  /* 0x0000001f06047819 */ /* 0x004fd000000006ff */
[----:B------:R1:W2:Y:S01]  /*1da0*/  SYNCS.PHASECHK.TRANS64.TRYWAIT P1, [UR4], R4 ;  /* 0x00000004ff0075a7 */ /* 0x0002a20008020144 */
[----:B------:R-:W-:Y:S05]  /*1db0*/  @!P0 BRA `(.L_x_31) ;  /* 0x0000000000048947 */ /* 0x000fea0003800000 */
[----:B------:R-:W-:Y:S01]  /*1dc0*/  BPT.TRAP 0x1 ;  /* 0x000000040000795c */ /* 0x000fe20000300000 */
.L_x_31:
[----:B--2---:R-:W-:Y:S05]  /*1dd0*/  @P1 BRA `(.L_x_32) ;  /* 0x0000000000081947 */ /* 0x004fea0003800000 */
[----:B------:R-:W2:Y:S02]  /*1de0*/  SYNCS.PHASECHK.TRANS64.TRYWAIT P1, [UR4], R4 ;  /* 0x00000004ff0075a7 */ /* 0x000ea40008020144 */
[----:B--2---:R-:W-:Y:S05]  /*1df0*/  @!P1 BRA `(.L_x_33) ;  /* 0x0000007c00789947 */ /* 0x004fea0003800000 */
.L_x_32:
[----:B------:R-:W-:Y:S01]  /*1e00*/  ULEA UR11, UR10, UR8, 0xa ;  /* 0x000000080a0b7291 */ /* 0x000fe2000f8e503f */
[----:B------:R-:W-:Y:S01]  /*1e10*/  WARPGROUP.ARRIVE ;  /* 0x00000000000079c5 */ /* 0x000fe20000000000 */
[----:B------:R-:W-:Y:S01]  /*1e20*/  ULEA UR12, UR10, UR9, 0x9 ;  /* 0x000000090a0c7291 */ /* 0x000fe2000f8e483f */
[----:B------:R-:W-:Y:S01]  /*1e30*/  UMOV UR5, 0x40000040 ;  /* 0x4000004000057882 */ /* 0x000fe20000000000 */
[----:B------:R-:W-:-:S03]  /*1e40*/  UMOV UR7, 0x40000040 ;  /* 0x4000004000077882 */ /* 0x000fc60000000000 */
[----:B------:R-:W-:Y:S02]  /*1e50*/  UMOV UR4, UR11 ;  /* 0x0000000b00047c82 */ /* 0x000fe40008000000 */
[----:B------:R-:W-:Y:S02]  /*1e60*/  UMOV UR6, UR12 ;  /* 0x0000000c00067c82 */ /* 0x000fe40008000000 */
[----:B------:R-:W-:Y:S01]  /*1e70*/  HGMMA.64x64x16.F32 R24, gdesc[UR4], R24, gsb0 ;  /* 0x00e00000041879f0 */ /* 0x000fe20008000818 */
[----:B------:R-:W-:Y:S02]  /*1e80*/  UIADD3 UR4, UR11, 0x2, URZ ;  /* 0x000000020b047890 */ /* 0x000fe4000fffe03f */
[----:B------:R-:W-:Y:S01]  /*1e90*/  UIADD3 UR6, UR12, 0x2, URZ ;  /* 0x000000020c067890 */ /* 0x000fe2000fffe03f */
[----:B------:R-:W-:Y:S01]  /*1ea0*/  UMOV UR5, 0x40000040 ;  /* 0x4000004000057882 */ /* 0x000fe20000000000 */
[----:B------:R-:W-:Y:S01]  /*1eb0*/  UMOV UR7, 0x40000040 ;  /* 0x4000004000077882 */ /* 0x000fe20000000000 */
[----:B------:R-:W-:-:S02]  /*1ec0*/  WARPGROUP.DEPBAR.LE gsb0, 0x0 ;  /* 0x00008000000079c5 */ /* 0x000fc40000010000 */
        /* <DEDUP_REMOVED lines=18> */
[----:B------:R-:W-:Y:S01]  /*1ff0*/  BPT.TRAP 0x1 ;  /* 0x000000040000795c */ /* 0x000fe20000300000 */
.L_x_34:
[----:B------:R-:W-:-:S13]  /*2000*/  ISETP.NE.AND P1, PT, R57, RZ, PT ;  /* 0x000000ff3900720c */ /* 0x000fda0003f25270 */
[----:B-12---:R-:W-:-:S05]  /*2010*/  @P1 LEA R4, R3, UR52, 0x3 ;  /* 0x0000003403041c11 */ /* 0x006fca000f8e18ff */
[----:B------:R-:W-:-:S05]  /*2020*/  @P1 VIADD R5, R4, 0x40 ;  /* 0x0000004004051836 */ /* 0x000fca0000000000 */
[----:B------:R-:W-:-:S04]  /*2030*/  @P1 PRMT R5, R56, 0x654, R5 ;  /* 0x0000065438051816 */ /* 0x000fc80000000005 */
[----:B------:R1:W-:Y:S01]  /*2040*/  @P1 SYNCS.ARRIVE.TRANS64.RED.A1T0 RZ, [R5+URZ], RZ ;  /* 0x000000ff05ff19a7 */ /* 0x0003e2000810043f */
[----:B------:R-:W-:-:S13]  /*2050*/  ISETP.GT.U32.AND P1, PT, R22, 0x1, PT ;  /* 0x000000011600780c */ /* 0x000fda0003f24070 */
[----:B-1----:R-:W-:Y:S05]  /*2060*/  @P1 BRA `(.L_x_35) ;  /* 0x0000000000041947 */ /* 0x002fea0003800000 */
[----:B------:R-:W-:Y:S01]  /*2070*/  BPT.TRAP 0x1 ;  /* 0x000000040000795c */ /* 0x000fe20000300000 */
.L_x_35:
[----:B------:R-:W-:Y:S01]  /*2080*/  UIADD3 UR10, UR10, 0x1, URZ ;  /* 0x000000010a0a7890 */ /* 0x000fe2000fffe03f */
[C---:B------:R-:W-:Y:S01]  /*2090*/  ISETP.GT.AND P2, PT, R0.reuse, 0x1, PT ;  /* 0x000000010000780c */ /* 0x040fe20003f44270 */
[----:B------:R-:W-:Y:S01]  /*20a0*/  VIADD R3, R3, 0x1 ;  /* 0x0000000103037836 */ /* 0x000fe20000000000 */
[----:B------:R-:W-:Y:S01]  /*20b0*/  IADD3 R0, R0, -0x1, RZ ;  /* 0xffffffff00007810 */ /* 0x000fe20007ffe0ff */
[----:B------:R-:W-:-:S03]  /*20c0*/  UISETP.NE.AND UP0, UPT, UR10, 0x8, UPT ;  /* 0x000000080a00788c */ /* 0x000fc6000bf05270 */
[C---:B------:R-:W-:Y:S01]  /*20d0*/  ISETP.NE.AND P1, PT, R3.reuse, 0x8, PT ;  /* 0x000000080300780c */ /* 0x040fe20003f25270 */
[----:B------:R-:W-:Y:S02]  /*20e0*/  USEL UR4, URZ, 0x1, UP0 ;  /* 0x000000013f047887 */ /* 0x000fe40008000000 */
[----:B------:R-:W-:Y:S01]  /*20f0*/  USEL UR10, UR10, URZ, UP0 ;  /* 0x0000003f0a0a7287 */ /* 0x000fe20008000000 */
[----:B------:R-:W-:-:S03]  /*2100*/  SEL R3, R3, RZ, P1 ;  /* 0x000000ff03037207 */ /* 0x000fc60000800000 */
[----:B------:R-:W-:Y:S01]  /*2110*/  LOP3.LUT R6, R6, UR4, RZ, 0x3c, !PT ;  /* 0x0000000406067c12 */ /* 0x000fe2000f8e3cff */
[----:B------:R-:W-:Y:S07]  /*2120*/  @P2 BRA `(.L_x_36) ;  /* 0xfffffffc000c2947 */ /* 0x000fee000383ffff */
.L_x_29:
[----:B------:R-:W1:Y:S02]  /*2130*/  LDC R0, c[0x0][0x28c] ;  /* 0x0000a300ff007b82 */ /* 0x000e640000000800 */
[----:B-1----:R-:W-:-:S13]  /*2140*/  ISETP.GE.AND P1, PT, R0, 0x1, PT ;  /* 0x000000010000780c */ /* 0x002fda0003f26270 */
[----:B------:R-:W-:Y:S05]  /*2150*/  @!P1 BRA `(.L_x_37) ;  /* 0x0000000000449947 */ /* 0x000fea0003800000 */
[----:B------:R-:W-:Y:S05]  /*2160*/  @!P0 BRA `(.L_x_38) ;  /* 0x0000000000048947 */ /* 0x000fea0003800000 */
[----:B------:R-:W-:Y:S01]  /*2170*/  BPT.TRAP 0x1 ;  /* 0x000000040000795c */ /* 0x000fe20000300000 */
.L_x_38:
[----:B------:R-:W-:Y:S01]  /*2180*/  ISETP.NE.AND P0, PT, R57, RZ, PT ;  /* 0x000000ff3900720c */ /* 0x000fe20003f05270 */
[----:B------:R-:W-:Y:S01]  /*2190*/  UISETP.LT.AND UP1, UPT, UR50, 0x1, UPT ;  /* 0x000000013200788c */ /* 0x000fe2000bf21270 */
[----:B------:R-:W-:-:S11]  /*21a0*/  MOV R3, UR52 ;  /* 0x0000003400037c02 */ /* 0x000fd60008000f00 */
[----:B------:R-:W-:-:S05]  /*21b0*/  VOTEU.ANY UP0, P0 ;  /* 0x00000000003f7886 */ /* 0x000fca0000000100 */
[----:B------:R-:W-:-:S04]  /*21c0*/  @UP0 USEL UR4, UR50, 0x1, UP1 ;  /* 0x0000000132040887 */ /* 0x000fc80008800000 */
[----:B------:R-:W-:-:S06]  /*21d0*/  @UP0 UIADD3 UR4, UR43, UR50, -UR4 ;  /* 0x000000322b040290 */ /* 0x000fcc000fffe804 */
[----:B------:R-:W-:-:S04]  /*21e0*/  IMAD.U32 R0, RZ, RZ, UR4 ;  /* 0x00000004ff007e24 */ /* 0x000fc8000f8e00ff */
[----:B------:R-:W-:-:S05]  /*21f0*/  @P0 IMAD.SHL.U32 R0, R0, 0x8, RZ ;  /* 0x0000000800000824 */ /* 0x000fca00078e00ff */
[----:B------:R-:W-:-:S04]  /*2200*/  @P0 LOP3.LUT R0, R0, 0x38, RZ, 0xc0, !PT ;  /* 0x0000003800000812 */ /* 0x000fc800078ec0ff */
[----:B------:R-:W-:-:S04]  /*2210*/  @P0 IADD3 R3, R3, 0x40, R0 ;  /* 0x0000004003030810 */ /* 0x000fc80007ffe000 */
[----:B------:R-:W-:-:S04]  /*2220*/  @P0 PRMT R3, R56, 0x654, R3 ;  /* 0x0000065438030816 */ /* 0x000fc80000000003 */
[----:B------:R1:W-:Y:S01]  /*2230*/  @P0 SYNCS.ARRIVE.TRANS64.RED.A1T0 RZ, [R3+URZ], RZ ;  /* 0x000000ff03ff09a7 */ /* 0x0003e2000810043f */
[----:B------:R-:W-:-:S13]  /*2240*/  ISETP.GT.U32.AND P0, PT, R22, 0x1, PT ;  /* 0x000000011600780c */ /* 0x000fda0003f04070 */
[----:B-1----:R-:W-:Y:S05]  /*2250*/  @P0 BRA `(.L_x_37) ;  /* 0x0000000000040947 */ /* 0x002fea0003800000 */
[----:B------:R-:W-:Y:S01]  /*2260*/  BPT.TRAP 0x1 ;  /* 0x000000040000795c */ /* 0x000fe20000300000 */
.L_x_37:
[----:B------:R-:W-:Y:S01]  /*2270*/  UIADD3 UR4, UR52, 0x200, URZ ;  /* 0x0000020034047890 */ /* 0x000fe2000fffe03f */
[----:B------:R-:W-:Y:S02]  /*2280*/  R2UR UR46, R23 ;  /* 0x00000000172e72ca */ /* 0x000fe400000e0000 */
[----:B------:R-:W-:Y:S01]  /*2290*/  R2UR UR45, R62 ;  /* 0x000000003e2d72ca */ /* 0x000fe200000e0000 */
[----:B------:R-:W-:-:S06]  /*22a0*/  ULOP3.LUT UP0, URZ, UR4, 0x1bf, URZ, 0xc0, !UPT ;  /* 0x000001bf043f7892 */ /* 0x000fcc000f80c03f */
[----:B------:R-:W-:-:S04]  /*22b0*/  PLOP3.LUT P0, PT, PT, PT, UP0, 0x80, 0x0 ;  /* 0x000000000000781c */ /* 0x000fc80003f0f008 */
[----:B------:R-:W-:Y:S02]  /*22c0*/  USHF.L.U32 UR46, UR46, 0x7, URZ ;  /* 0x000000072e2e7899 */ /* 0x000fe4000800063f */
[----:B------:R-:W-:-:S07]  /*22d0*/  USHF.L.U32 UR45, UR45, 0x6, URZ ;  /* 0x000000062d2d7899 */ /* 0x000fce000800063f */
[----:B------:R-:W-:Y:S05]  /*22e0*/  @!P0 BRA `(.L_x_39) ;  /* 0x00000000007c8947 */ /* 0x000fea0003800000 */
[----:B------:R-:W-:Y:S01]  /*22f0*/  MOV R23, 0x0 ;  /* 0x0000000000177802 */ /* 0x000fe20000000f00 */
[----:B------:R-:W-:Y:S01]  /*2300*/  ULDC.64 UR4, c[0x4][0x80] ;  /* 0x0100200000047ab9 */ /* 0x000fe20000000a00 */
[----:B------:R-:W-:Y:S01]  /*2310*/  ULDC.64 UR6, c[0x4][0x10] ;  /* 0x0100040000067ab9 */ /* 0x000fe20000000a00 */
[----:B--2---:R-:W-:Y:S01]  /*2320*/  IMAD.U32 R4, RZ, RZ, UR4 ;  /* 0x00000004ff047e24 */ /* 0x004fe2000f8e00ff */
[----:B------:R1:W2:Y:S01]  /*2330*/  LDC.64 R14, c[0x4][R23] ;  /* 0x01000000170e7b82 */ /* 0x0002a20000000a00 */
[----:B------:R-:W-:Y:S01]  /*2340*/  IMAD.U32 R5, RZ, RZ, UR5 ;  /* 0x00000005ff057e24 */ /* 0x000fe2000f8e00ff */
[----:B------:R-:W-:Y:S01]  /*2350*/  ULDC.64 UR4, c[0x4][0x88] ;  /* 0x0100220000047ab9 */ /* 0x000fe20000000a00 */
[----:B------:R-:W-:Y:S01]  /*2360*/  IMAD.U32 R10, RZ, RZ, UR6 ;  /* 0x00000006ff0a7e24 */ /* 0x000fe2000f8e00ff */
[----:B------:R-:W-:Y:S01]  /*2370*/  MOV R6, UR4 ;  /* 0x0000000400067c02 */ /* 0x000fe20008000f00 */
[----:B------:R-:W-:Y:S01]  /*2380*/  IMAD.U32 R7, RZ, RZ, UR5 ;  /* 0x00000005ff077e24 */ /* 0x000fe2000f8e00ff */
[----:B------:R-:W-:Y:S01]  /*2390*/  MOV R11, UR7 ;  /* 0x00000007000b7c02 */ /* 0x000fe20008000f00 */
[----:B------:R-:W-:Y:S01]  /*23a0*/  IMAD.MOV.U32 R8, RZ, RZ, 0x70 ;  /* 0x00000070ff087424 */ /* 0x000fe200078e00ff */
[----:B------:R-:W-:Y:S01]  /*23b0*/  MOV R13, RZ ;  /* 0x000000ff000d7202 */ /* 0x000fe20000000f00 */
[----:B-1----:R-:W-:-:S07]  /*23c0*/  IMAD.MOV.U32 R12, RZ, RZ, 0x1 ;  /* 0x00000001ff0c7424 */ /* 0x002fce00078e00ff */
[----:B------:R-:W-:-:S07]  /*23d0*/  LEPC R20, `(.L_x_40) ;  /* 0x000000001014794e */ /* 0x000fce0000000000 */
[----:B--23-5:R-:W-:Y:S05]  /*23e0*/  CALL.ABS.NOINC R14 ;  /* 0x000000000e007343 */ /* 0x02cfea0003c00000 */
.L_x_40:
[----:B------:R1:W2:Y:S01]  /*23f0*/  LDC.64 R14, c[0x4][R23] ;  /* 0x01000000170e7b82 */ /* 0x0002a20000000a00 */
[----:B------:R-:W-:Y:S01]  /*2400*/  ULDC.64 UR4, c[0x4][0x80] ;  /* 0x0100200000047ab9 */ /* 0x000fe20000000a00 */
[----:B------:R-:W-:Y:S01]  /*2410*/  ULDC.64 UR6, c[0x4][0x10] ;  /* 0x0100040000067ab9 */ /* 0x000fe20000000a00 */
[----:B------:R-:W-:Y:S01]  /*2420*/  IMAD.U32 R4, RZ, RZ, UR4 ;  /* 0x00000004ff047e24 */ /* 0x000fe2000f8e00ff */
[----:B------:R-:W-:Y:S01]  /*2430*/  MOV R11, UR7 ;  /* 0x00000007000b7c02 */ /* 0x000fe20008000f00 */
[----:B------:R-:W-:Y:S01]  /*2440*/  IMAD.U32 R5, RZ, RZ, UR5 ;  /* 0x00000005ff057e24 */ /* 0x000fe2000f8e00ff */
[----:B------:R-:W-:Y:S01]  /*2450*/  ULDC.64 UR4, c[0x4][0x88] ;  /* 0x0100220000047ab9 */ /* 0x000fe20000000a00 */
[----:B------:R-:W-:Y:S01]  /*2460*/  IMAD.U32 R10, RZ, RZ, UR6 ;  /* 0x00000006ff0a7e24 */ /* 0x000fe2000f8e00ff */
[----:B------:R-:W-:Y:S01]  /*2470*/  MOV R6, UR4 ;  /* 0x0000000400067c02 */ /* 0x000fe20008000f00 */
[----:B------:R-:W-:Y:S01]  /*2480*/  IMAD.U32 R7, RZ, RZ, UR5 ;  /* 0x00000005ff077e24 */ /* 0x000fe2000f8e00ff */
[----:B------:R-:W-:Y:S01]  /*2490*/  MOV R13, RZ ;  /* 0x000000ff000d7202 */ /* 0x000fe20000000f00 */
[----:B------:R-:W-:-:S02]  /*24a0*/  IMAD.MOV.U32 R8, RZ, RZ, 0x70 ;  /* 0x00000070ff087424 */ /* 0x000fc400078e00ff */
[----:B-1----:R-:W-:-:S07]  /*24b0*/  IMAD.MOV.U32 R12, RZ, RZ, 0x1 ;  /* 0x00000001ff0c7424 */ /* 0x002fce00078e00ff */
[----:B------:R-:W-:-:S07]  /*24c0*/  LEPC R20, `(.L_x_39) ;  /* 0x000000001014794e */ /* 0x000fce0000000000 */
[----:B--2---:R-:W-:Y:S05]  /*24d0*/  CALL.ABS.NOINC R14 ;  /* 0x000000000e007343 */ /* 0x004fea0003c00000 */
.L_x_39:
[----:B------:R-:W1:Y:S02]  /*24e0*/  LDC.64 R6, c[0x0][0x590] ;  /* 0x00016400ff067b82 */ /* 0x000e640000000a00 */
[----:B-1----:R-:W-:-:S04]  /*24f0*/  ISETP.NE.U32.AND P2, PT, R6, RZ, PT ;  /* 0x000000ff0600720c */ /* 0x002fc80003f45070 */
[----:B------:R-:W-:-:S13]  /*2500*/  ISETP.NE.AND.EX P2, PT, R7, RZ, PT, P2 ;  /* 0x000000ff0700720c */ /* 0x000fda0003f45320 */
[----:B------:R-:W-:Y:S05]  /*2510*/  @!P2 BRA `(.L_x_41) ;  /* 0x000000000034a947 */ /* 0x000fea0003800000 */
[----:B------:R-:W-:Y:S02]  /*2520*/  ULDC.64 UR4, c[0x0][0x588] ;  /* 0x0001620000047ab9 */ /* 0x000fe40000000a00 */
[----:B------:R-:W-:-:S04]  /*2530*/  ISETP.NE.U32.AND P0, PT, RZ, UR4, PT ;  /* 0x00000004ff007c0c */ /* 0x000fc8000bf05070 */
[----:B------:R-:W-:-:S13]  /*2540*/  ISETP.NE.AND.EX P0, PT, RZ, UR5, PT, P0 ;  /* 0x00000005ff007c0c */ /* 0x000fda000bf05300 */
[----:B------:R-:W-:Y:S05]  /*2550*/  @!P0 BRA `(.L_x_42) ;  /* 0x0000000000188947 */ /* 0x000fea0003800000 */
[----:B--2---:R-:W1:Y:S01]  /*2560*/  LDC.64 R4, c[0x0][0x588] ;  /* 0x00016200ff047b82 */ /* 0x004e620000000a00 */
[----:B------:R-:W-:-:S04]  /*2570*/  IMAD R3, R6, UR47, RZ ;  /* 0x0000002f06037c24 */ /* 0x000fc8000f8e02ff */
[----:B-1----:R-:W-:-:S05]  /*2580*/  IMAD.WIDE R4, R3, 0x4, R4 ;  /* 0x0000000403047825 */ /* 0x002fca00078e0204 */
[----:B-----5:R1:W5:Y:S01]  /*2590*/  LDG.E R59, desc[UR54][R4.64] ;  /* 0x00000036043b7981 */ /* 0x020362000c1e1900 */
[----:B------:R-:W-:Y:S01]  /*25a0*/  IMAD.MOV.U32 R58, RZ, RZ, 0x1 ;  /* 0x00000001ff3a7424 */ /* 0x000fe200078e00ff */
[----:B------:R-:W-:Y:S06]  /*25b0*/  BRA `(.L_x_41) ;  /* 0x00000000000c7947 */ /* 0x000fec0003800000 */
.L_x_42:
[----:B------:R-:W-:Y:S01]  /*25c0*/  ULDC UR4, c[0x0][0x580] ;  /* 0x0001600000047ab9 */ /* 0x000fe20000000800 */
[----:B------:R-:W-:Y:S01]  /*25d0*/  IMAD.MOV.U32 R58, RZ, RZ, 0x1 ;  /* 0x00000001ff3a7424 */ /* 0x000fe200078e00ff */
[----:B-----5:R-:W-:-:S07]  /*25e0*/  MOV R59, UR4 ;  /* 0x00000004003b7c02 */ /* 0x020fce0008000f00 */
.L_x_41:
[----:B-12---:R-:W1:Y:S02]  /*25f0*/  LDC.64 R4, c[0x0][0x5b0] ;  /* 0x00016c00ff047b82 */ /* 0x006e640000000a00 */
[----:B-1----:R-:W-:-:S04]  /*2600*/  ISETP.NE.U32.AND P0, PT, R4, RZ, PT ;  /* 0x000000ff0400720c */ /* 0x002fc80003f05070 */
[----:B------:R-:W-:-:S13]  /*2610*/  ISETP.NE.AND.EX P0, PT, R5, RZ, PT, P0 ;  /* 0x000000ff0500720c */ /* 0x000fda0003f05300 */
[----:B------:R-:W-:Y:S05]  /*2620*/  @!P0 BRA `(.L_x_43) ;  /* 0x00000000002c8947 */ /* 0x000fea0003800000 */
[----:B------:R-:W-:Y:S02]  /*2630*/  ULDC.64 UR4, c[0x0][0x5a8] ;  /* 0x00016a0000047ab9 */ /* 0x000fe40000000a00 */
[----:B------:R-:W-:-:S04]  /*2640*/  ISETP.NE.U32.AND P0, PT, RZ, UR4, PT ;  /* 0x00000004ff007c0c */ /* 0x000fc8000bf05070 */
[----:B------:R-:W-:-:S13]  /*2650*/  ISETP.NE.AND.EX P0, PT, RZ, UR5, PT, P0 ;  /* 0x00000005ff007c0c */ /* 0x000fda000bf05300 */
[----:B------:R-:W-:Y:S05]  /*2660*/  @!P0 BRA `(.L_x_44) ;  /* 0x0000000000148947 */ /* 0x000fea0003800000 */
[----:B---3-5:R-:W1:Y:S01]  /*2670*/  LDC.64 R60, c[0x0][0x5a8] ;  /* 0x00016a00ff3c7b82 */ /* 0x028e620000000a00 */
[----:B------:R-:W-:-:S04]  /*2680*/  IMAD R3, R4, UR47, RZ ;  /* 0x0000002f04037c24 */ /* 0x000fc8000f8e02ff */
[----:B-1----:R-:W-:-:S06]  /*2690*/  IMAD.WIDE R60, R3, 0x4, R60 ;  /* 0x00000004033c7825 */ /* 0x002fcc00078e023c */
[----:B------:R1:W5:Y:S01]  /*26a0*/  LDG.E R60, desc[UR54][R60.64] ;  /* 0x000000363c3c7981 */ /* 0x000362000c1e1900 */
[----:B------:R-:W-:Y:S05]  /*26b0*/  BRA `(.L_x_43) ;  /* 0x0000000000087947 */ /* 0x000fea0003800000 */
.L_x_44:
[----:B------:R-:W-:Y:S02]  /*26c0*/  ULDC UR4, c[0x0][0x5a0] ;  /* 0x0001680000047ab9 */ /* 0x000fe40000000800 */
[----:B-----5:R-:W-:-:S07]  /*26d0*/  IMAD.U32 R60, RZ, RZ, UR4 ;  /* 0x00000004ff3c7e24 */ /* 0x020fce000f8e00ff */
.L_x_43:
[----:B------:R-:W-:Y:S01]  /*26e0*/  ULDC.64 UR4, c[0x0][0x588] ;  /* 0x0001620000047ab9 */ /* 0x000fe20000000a00 */
[----:B------:R-:W-:Y:S01]  /*26f0*/  ISETP.NE.U32.AND P3, PT, R6, RZ, PT ;  /* 0x000000ff0600720c */ /* 0x000fe20003f65070 */
[----:B------:R-:W-:Y:S02]  /*2700*/  UISETP.NE.U32.AND UP0, UPT, UR4, URZ, UPT ;  /* 0x0000003f0400728c */ /* 0x000fe4000bf05070 */
[----:B------:R-:W-:Y:S02]  /*2710*/  ISETP.NE.U32.AND P4, PT, RZ, UR4, PT ;  /* 0x00000004ff007c0c */ /* 0x000fe4000bf85070 */
[----:B------:R-:W-:Y:S01]  /*2720*/  ISETP.NE.AND.EX P3, PT, R7, RZ, PT, P3 ;  /* 0x000000ff0700720c */ /* 0x000fe20003f65330 */
[----:B------:R-:W-:Y:S02]  /*2730*/  UISETP.NE.AND.EX UP0, UPT, UR5, URZ, UPT, UP0 ;  /* 0x0000003f0500728c */ /* 0x000fe4000bf05300 */
[----:B------:R-:W-:Y:S02]  /*2740*/  ISETP.NE.AND.EX P4, PT, RZ, UR5, PT, P4 ;  /* 0x00000005ff007c0c */ /* 0x000fe4000bf85340 */
[----:B------:R-:W-:-:S02]  /*2750*/  PLOP3.LUT P0, PT, PT, PT, PT, 0x8, 0x0 ;  /* 0x000000000000781c */ /* 0x000fc40003f0e170 */
[----:B------:R-:W-:-:S04]  /*2760*/  PLOP3.LUT P1, PT, PT, PT, UP0, 0x80, 0x0 ;  /* 0x000000000000781c */ /* 0x000fc80003f2f008 */
[----:B------:R-:W-:-:S05]  /*2770*/  PLOP3.LUT P1, PT, P1, PT, PT, 0x8, 0x0 ;  /* 0x000000000000781c */ /* 0x000fca0000f2e170 */
[----:B------:R-:W-:Y:S08]  /*2780*/  @P4 BRA P3, `(.L_x_45) ;  /* 0x0000000000244947 */ /* 0x000ff00001800000 */
[----:B------:R-:W-:Y:S04]  /*2790*/  BSSY B0, `(.L_x_45) ;  /* 0x0000008000007945 */ /* 0x000fe80003800000 */
[----:B------:R-:W-:Y:S05]  /*27a0*/  @!P2 BRA `(.L_x_46) ;  /* 0x000000000014a947 */ /* 0x000fea0003800000 */
[----:B------:R-:W-:Y:S02]  /*27b0*/  LOP3.LUT P3, RZ, R58, 0xff, RZ, 0xc0, !PT ;  /* 0x000000ff3aff7812 */ /* 0x000fe4000786c0ff */
[----:B------:R-:W-:-:S11]  /*27c0*/  PLOP3.LUT P0, PT, P1, PT, PT, 0x80, 0x0 ;  /* 0x000000000000781c */ /* 0x000fd60000f0f070 */
[----:B------:R-:W-:Y:S05]  /*27d0*/  @!P3 BRA `(.L_x_47) ;  /* 0x00000000000cb947 */ /* 0x000fea0003800000 */
[----:B-----5:R-:W-:Y:S01]  /*27e0*/  FSETP.EQ.AND P0, PT, R59, RZ, PT ;  /* 0x000000ff3b00720b */ /* 0x020fe20003f02000 */
[----:B------:R-:W-:-:S12]  /*27f0*/  BRA `(.L_x_47) ;  /* 0x0000000000047947 */ /* 0x000fd80003800000 */
.L_x_46:
[----:B-----5:R-:W-:-:S13]  /*2800*/  FSETP.EQ.AND P0, PT, R59, RZ, PT ;  /* 0x000000ff3b00720b */ /* 0x020fda0003f02000 */
.L_x_47:
[----:B------:R-:W-:Y:S05]  /*2810*/  BSYNC B0 ;  /* 0x0000000000007941 */ /* 0x000fea0003800000 */
.L_x_45:
[----:B------:R-:W-:Y:S04]  /*2820*/  BSSY B0, `(.L_x_48) ;  /* 0x0000007000007945 */ /* 0x000fe80003800000 */
[----:B------:R-:W-:Y:S05]  /*2830*/  @!P2 BRA `(.L_x_49) ;  /* 0x000000000010a947 */ /* 0x000fea0003800000 */
[----:B------:R-:W-:-:S13]  /*2840*/  LOP3.LUT P2, RZ, R58, 0xff, RZ, 0xc0, !PT ;  /* 0x000000ff3aff7812 */ /* 0x000fda000784c0ff */
[----:B------:R-:W-:Y:S05]  /*2850*/  @!P2 BRA `(.L_x_50) ;  /* 0x00000000000ca947 */ /* 0x000fea0003800000 */
[----:B-----5:R-:W-:Y:S01]  /*2860*/  FSETP.EQ.AND P1, PT, R59, RZ, PT ;  /* 0x000000ff3b00720b */ /* 0x020fe20003f22000 */
[----:B------:R-:W-:-:S12]  /*2870*/  BRA `(.L_x_50) ;  /* 0x0000000000047947 */ /* 0x000fd80003800000 */
.L_x_49:
[----:B-----5:R-:W-:-:S13]  /*2880*/  FSETP.EQ.AND P1, PT, R59, RZ, PT ;  /* 0x000000ff3b00720b */ /* 0x020fda0003f22000 */
.L_x_50:
[----:B------:R-:W-:Y:S05]  /*2890*/  BSYNC B0 ;  /* 0x0000000000007941 */ /* 0x000fea0003800000 */
.L_x_48:
[----:B------:R-:W-:Y:S01]  /*28a0*/  ULOP3.LUT UR4, UR49, 0x1, URZ, 0x3c, !UPT ;  /* 0x0000000131047892 */ /* 0x000fe2000f8e3c3f */
[----:B------:R-:W-:Y:S01]  /*28b0*/  BSSY B0, `(.L_x_51) ;  /* 0x0000030000007945 */ /* 0x000fe20003800000 */
[----:B------:R-:W-:Y:S01]  /*28c0*/  IMAD.U32 R13, RZ, RZ, UR48 ;  /* 0x00000030ff0d7e24 */ /* 0x000fe2000f8e00ff */
[----:B------:R-:W-:Y:S02]  /*28d0*/  CS2R R10, SRZ ;  /* 0x00000000000a7805 */ /* 0x000fe4000001ff00 */
[----:B------:R-:W-:Y:S02]  /*28e0*/  CS2R R8, SRZ ;  /* 0x0000000000087805 */ /* 0x000fe4000001ff00 */
[----:B------:R-:W-:Y:S02]  /*28f0*/  CS2R R6, SRZ ;  /* 0x0000000000067805 */ /* 0x000fe4000001ff00 */
[----:B------:R-:W-:Y:S02]  /*2900*/  MOV R12, UR4 ;  /* 0x00000004000c7c02 */ /* 0x000fe40008000f00 */
[----:B------:R-:W-:Y:S01]  /*2910*/  CS2R R4, SRZ ;  /* 0x0000000000047805 */ /* 0x000fe2000001ff00 */
[----:B------:R-:W-:Y:S06]  /*2920*/  @P0 BRA `(.L_x_52) ;  /* 0x0000000000a00947 */ /* 0x000fec0003800000 */
[----:B------:R-:W-:-:S13]  /*2930*/  ISETP.NE.AND P2, PT, R65, 0x3, PT ;  /* 0x000000034100780c */ /* 0x000fda0003f45270 */
[----:B------:R-:W-:Y:S05]  /*2940*/  @!P2 BRA `(.L_x_53) ;  /* 0x000000000004a947 */ /* 0x000fea0003800000 */
[----:B------:R-:W-:Y:S01]  /*2950*/  BPT.TRAP 0x1 ;  /* 0x000000040000795c */ /* 0x000fe20000300000 */
.L_x_53:
[----:B------:R-:W-:Y:S01]  /*2960*/  IMAD.U32 R3, RZ, RZ, UR48 ;  /* 0x00000030ff037e24 */ /* 0x000fe2000f8e00ff */
[----:B------:R-:W-:Y:S02]  /*2970*/  SHF.L.U32 R0, R12, 0x1f, RZ ;  /* 0x0000001f0c007819 */ /* 0x000fe400000006ff */
[----:B------:R-:W-:Y:S02]  /*2980*/  CS2R R10, SRZ ;  /* 0x00000000000a7805 */ /* 0x000fe4000001ff00 */
[----:B------:R-:W-:-:S04]  /*2990*/  LEA R3, R3, UR52, 0x3 ;  /* 0x0000003403037c11 */ /* 0x000fc8000f8e18ff */
[----:B------:R-:W2:Y:S02]  /*29a0*/  SYNCS.PHASECHK.TRANS64.TRYWAIT P2, [R3+URZ+0x80], R0 ;  /* 0x00008000030075a7 */ /* 0x000ea4000804017f */
[----:B--2---:R-:W-:Y:S05]  /*29b0*/  @!P2 BRA `(.L_x_54) ;  /* 0x0000007000a0a947 */ /* 0x004fea0003800000 */
.L_x_236:
[----:B------:R-:W-:Y:S02]  /*29c0*/  CS2R R8, SRZ ;  /* 0x0000000000087805 */ /* 0x000fe4000001ff00 */
[----:B------:R-:W-:Y:S02]  /*29d0*/  CS2R R6, SRZ ;  /* 0x0000000000067805 */ /* 0x000fe4000001ff00 */
[----:B------:R-:W-:Y:S01]  /*29e0*/  CS2R R4, SRZ ;  /* 0x0000000000047805 */ /* 0x000fe2000001ff00 */
[----:B------:R-:W-:Y:S06]  /*29f0*/  @P1 BRA `(.L_x_55) ;  /* 0x0000000000541947 */ /* 0x000fec0003800000 */
[C---:B--2---:R-:W-:Y:S01]  /*2a00*/  IMAD.SHL.U32 R0, R18.reuse, 0x10, RZ ;  /* 0x0000001012007824 */ /* 0x044fe200078e00ff */
[C---:B------:R-:W-:Y:S01]  /*2a10*/  SHF.L.U32 R3, R18.reuse, 0x5, RZ ;  /* 0x0000000512037819 */ /* 0x040fe200000006ff */
[----:B------:R-:W-:Y:S01]  /*2a20*/  IMAD.SHL.U32 R7, R18, 0x4, RZ ;  /* 0x0000000412077824 */ /* 0x000fe200078e00ff */
[----:B------:R-:W-:Y:S01]  /*2a30*/  SHF.R.U32.HI R5, RZ, 0x1, R18 ;  /* 0x00000001ff057819 */ /* 0x000fe20000011612 */
[----:B------:R-:W-:Y:S05]  /*2a40*/  WARPSYNC.ALL ;  /* 0x0000000000007948 */ /* 0x000fea0003800000 */
[----:B------:R-:W-:Y:S02]  /*2a50*/  LOP3.LUT R0, R0, 0xe00, RZ, 0xc0, !PT ;  /* 0x00000e0000007812 */ /* 0x000fe400078ec0ff */
[----:B------:R-:W-:-:S02]  /*2a60*/  LOP3.LUT R4, R3, 0xc0, RZ, 0xc0, !PT ;  /* 0x000000c003047812 */ /* 0x000fc400078ec0ff */
[----:B------:R-:W-:Y:S02]  /*2a70*/  LOP3.LUT R0, R0, 0x20, R3, 0xf8, !PT ;  /* 0x0000002000007812 */ /* 0x000fe400078ef803 */
[----:B------:R-:W-:Y:S02]  /*2a80*/  LOP3.LUT R4, R4, 0x8, R5, 0xf8, !PT ;  /* 0x0000000804047812 */ /* 0x000fe400078ef805 */
[----:B------:R-:W-:Y:S01]  /*2a90*/  LOP3.LUT R0, R0, 0x100, R3, 0xf8, !PT ;  /* 0x0000010000007812 */ /* 0x000fe200078ef803 */
[----:B------:R-:W-:Y:S01]  /*2aa0*/  IMAD.U32 R3, RZ, RZ, UR48 ;  /* 0x00000030ff037e24 */ /* 0x000fe2000f8e00ff */
[----:B------:R-:W-:Y:S02]  /*2ab0*/  LOP3.LUT R7, R4, 0x18, R7, 0x78, !PT ;  /* 0x0000001804077812 */ /* 0x000fe400078e7807 */
[----:B------:R-:W-:Y:S02]  /*2ac0*/  LOP3.LUT P2, RZ, R18, 0x4, RZ, 0xc0, !PT ;  /* 0x0000000412ff7812 */ /* 0x000fe4000784c0ff */
[----:B------:R-:W-:-:S04]  /*2ad0*/  LOP3.LUT R0, R0, R7, RZ, 0xfc, !PT ;  /* 0x0000000700007212 */ /* 0x000fc800078efcff */
[----:B------:R-:W-:-:S04]  /*2ae0*/  LEA R0, R3, R0, 0xc ;  /* 0x0000000003007211 */ /* 0x000fc800078e60ff */
[----:B------:R-:W-:-:S05]  /*2af0*/  LEA R0, R0, UR52, 0x1 ;  /* 0x0000003400007c11 */ /* 0x000fca000f8e08ff */
[C---:B------:R-:W-:Y:S01]  /*2b00*/  VIADD R3, R0.reuse, 0x200 ;  /* 0x0000020000037836 */ /* 0x040fe20000000000 */
[----:B------:R4:W2:Y:S01]  /*2b10*/  LDSM.16.M88.4 R4, [R0+0x200] ;  /* 0x000200000004783b */ /* 0x0008a20000000200 */
[----:B------:R-:W-:-:S03]  /*2b20*/  VIADD R8, R0, 0x220 ;  /* 0x0000022000087836 */ /* 0x000fc60000000000 */
[----:B------:R-:W-:-:S06]  /*2b30*/  @P2 IADD3 R8, R3, -0x20, RZ ;  /* 0xffffffe003082810 */ /* 0x000fcc0007ffe0ff */
[----:B----4-:R-:W1:Y:S02]  /*2b40*/  LDSM.16.M88.4 R8, [R8] ;  /* 0x000000000808783b */ /* 0x010e640000000200 */
.L_x_55:
[----:B------:R-:W-:-:S04]  /*2b50*/  UIADD3 UR4, UR48, 0x1, URZ ;  /* 0x0000000130047890 */ /* 0x000fc8000fffe03f */
[----:B------:R-:W-:-:S04]  /*2b60*/  UISETP.NE.AND UP0, UPT, UR4, 0x3, UPT ;  /* 0x000000030400788c */ /* 0x000fc8000bf05270 */
[----:B------:R-:W-:Y:S02]  /*2b70*/  USEL UR5, URZ, 0x1, UP0 ;  /* 0x000000013f057887 */ /* 0x000fe40008000000 */
[----:B------:R-:W-:-:S04]  /*2b80*/  USEL UR4, UR4, URZ, UP0 ;  /* 0x0000003f04047287 */ /* 0x000fc80008000000 */
[----:B------:R-:W-:Y:S02]  /*2b90*/  LOP3.LUT R12, R12, UR5, RZ, 0x3c, !PT ;  /* 0x000000050c0c7c12 */ /* 0x000fe4000f8e3cff */
[----:B------:R-:W-:-:S07]  /*2ba0*/  IMAD.U32 R13, RZ, RZ, UR4 ;  /* 0x00000004ff0d7e24 */ /* 0x000fce000f8e00ff */
.L_x_52:
[----:B------:R-:W-:Y:S05]  /*2bb0*/  BSYNC B0 ;  /* 0x0000000000007941 */ /* 0x000fea0003800000 */
.L_x_51:
[--C-:B--2---:R-:W-:Y:S02]  /*2bc0*/  HADD2.F32 R0, -RZ, R4.reuse.H0_H0 ;  /* 0x20000004ff007230 */ /* 0x104fe40000004100 */
[C---:B-----5:R-:W-:Y:S01]  /*2bd0*/  FMUL R24, R60.reuse, R24 ;  /* 0x000000183c187220 */ /* 0x060fe20000400000 */
[C---:B------:R-:W-:Y:S01]  /*2be0*/  FMUL R62, R60.reuse, R25 ;  /* 0x000000193c3e7220 */ /* 0x040fe20000400000 */
[----:B------:R-:W-:Y:S02]  /*2bf0*/  HADD2.F32 R14, -RZ, R5.H0_H0 ;  /* 0x20000005ff0e7230 */ /* 0x000fe40000004100 */
[C---:B------:R-:W-:Y:S01]  /*2c00*/  FMUL R21, R60.reuse, R28 ;  /* 0x0000001c3c157220 */ /* 0x040fe20000400000 */
[----:B------:R-:W-:Y:S01]  /*2c10*/  FFMA R3, R59, R0, R24 ;  /* 0x000000003b037223 */ /* 0x000fe20000000018 */
[----:B------:R-:W-:Y:S02]  /*2c20*/  HADD2.F32 R0, -RZ, R4.H1_H1 ;  /* 0x30000004ff007230 */ /* 0x000fe40000004100 */
[----:B------:R-:W-:Y:S01]  /*2c30*/  FMUL R15, R60, R26 ;  /* 0x0000001a3c0f7220 */ /* 0x000fe20000400000 */
[----:B------:R-:W-:Y:S01]  /*2c40*/  HADD2.F32 R24, -RZ, R6.H0_H0 ;  /* 0x20000006ff187230 */ /* 0x000fe20000004100 */
[----:B------:R-:W-:Y:S01]  /*2c50*/  MOV R76, 0x437c0000 ;  /* 0x437c0000004c7802 */ /* 0x000fe20000000f00 */
[----:B------:R-:W-:-:S02]  /*2c60*/  IMAD.MOV.U32 R75, RZ, RZ, 0x3bbb989d ;  /* 0x3bbb989dff4b7424 */ /* 0x000fc400078e00ff */
[C---:B------:R-:W-:Y:S01]  /*2c70*/  FFMA R62, R59.reuse, R0, R62 ;  /* 0x000000003b3e7223 */ /* 0x040fe2000000003e */
[----:B------:R-:W-:Y:S02]  /*2c80*/  HADD2.F32 R20, -RZ, R5.H1_H1 ;  /* 0x30000005ff147230 */ /* 0x000fe40000004100 */
[----:B------:R-:W-:Y:S01]  /*2c90*/  FFMA R21, R59, R24, R21 ;  /* 0x000000183b157223 */ /* 0x000fe20000000015 */
[----:B------:R-:W-:Y:S02]  /*2ca0*/  HADD2.F32 R0, -RZ, R6.H1_H1 ;  /* 0x30000006ff007230 */ /* 0x000fe40000004100 */
[----:B------:R-:W-:Y:S01]  /*2cb0*/  FFMA.SAT R25, -R3, R75, 0.5 ;  /* 0x3f00000003197423 */ /* 0x000fe2000000214b */
[C---:B------:R-:W-:Y:S01]  /*2cc0*/  FMUL R27, R60.reuse, R27 ;  /* 0x0000001b3c1b7220 */ /* 0x040fe20000400000 */
[----:B------:R-:W-:Y:S01]  /*2cd0*/  FFMA R15, R59, R14, R15 ;  /* 0x0000000e3b0f7223 */ /* 0x000fe2000000000f */
[----:B------:R-:W-:Y:S01]  /*2ce0*/  FMUL R24, R60, R29 ;  /* 0x0000001d3c187220 */ /* 0x000fe20000400000 */
[----:B------:R-:W-:-:S02]  /*2cf0*/  HADD2.F32 R14, -RZ, R7.H0_H0 ;  /* 0x20000007ff0e7230 */ /* 0x000fc40000004100 */
[----:B------:R-:W-:Y:S01]  /*2d00*/  FMUL R23, R60, R30 ;  /* 0x0000001e3c177220 */ /* 0x000fe20000400000 */
[----:B------:R-:W-:Y:S01]  /*2d10*/  FFMA.RM R25, R25, R76, 12582913 ;  /* 0x4b40000119197423 */ /* 0x000fe2000000404c */
[C---:B------:R-:W-:Y:S01]  /*2d20*/  FFMA R27, R59.reuse, R20, R27 ;  /* 0x000000143b1b7223 */ /* 0x040fe2000000001b */
[C---:B------:R-:W-:Y:S01]  /*2d30*/  FFMA R24, R59.reuse, R0, R24 ;  /* 0x000000003b187223 */ /* 0x040fe20000000018 */
[----:B------:R-:W-:Y:S01]  /*2d40*/  FFMA.SAT R28, -R62, R75, 0.5 ;  /* 0x3f0000003e1c7423 */ /* 0x000fe2000000214b */
[--C-:B-1----:R-:W-:Y:S02]  /*2d50*/  HADD2.F32 R0, -RZ, R8.reuse.H0_H0 ;  /* 0x20000008ff007230 */ /* 0x102fe40000004100 */
[----:B------:R-:W-:Y:S01]  /*2d60*/  FFMA R23, R59, R14, R23 ;  /* 0x0000000e3b177223 */ /* 0x000fe20000000017 */
[C---:B------:R-:W-:Y:S01]  /*2d70*/  FMUL R32, R60.reuse, R32 ;  /* 0x000000203c207220 */ /* 0x040fe20000400000 */
[----:B------:R-:W-:Y:S02]  /*2d80*/  HADD2.F32 R14, -RZ, R8.H1_H1 ;  /* 0x30000008ff0e7230 */ /* 0x000fe40000004100 */
[----:B------:R-:W-:Y:S01]  /*2d90*/  FADD R26, R25, -12583039 ;  /* 0xcb40007f191a7421 */ /* 0x000fe20000000000 */
[----:B------:R-:W-:Y:S01]  /*2da0*/  FMUL R33, R60, R33 ;  /* 0x000000213c217220 */ /* 0x000fe20000400000 */
[----:B------:R-:W-:Y:S01]  /*2db0*/  FFMA.RM R29, R28, R76, 12582913 ;  /* 0x4b4000011c1d7423 */ /* 0x000fe2000000404c */
[-C--:B---3--:R-:W-:Y:S01]  /*2dc0*/  FFMA.SAT R61, -R27, R75.reuse, 0.5 ;  /* 0x3f0000001b3d7423 */ /* 0x088fe2000000214b */
[----:B------:R-:W-:Y:S01]  /*2dd0*/  FFMA.SAT R28, -R15, R75, 0.5 ;  /* 0x3f0000000f1c7423 */ /* 0x000fe2000000214b */
[----:B------:R-:W-:Y:S01]  /*2de0*/  FFMA R32, R59, R0, R32 ;  /* 0x000000003b207223 */ /* 0x000fe20000000020 */
[----:B------:R-:W-:-:S02]  /*2df0*/  HADD2.F32 R0, -RZ, R9.H0_H0 ;  /* 0x20000009ff007230 */ /* 0x000fc40000004100 */
[----:B------:R-:W-:Y:S01]  /*2e00*/  FFMA R26, -R3, 1.4426950216293334961, -R26 ;  /* 0x3fb8aa3b031a7823 */ /* 0x000fe2000000091a */
[----:B------:R-:W-:Y:S01]  /*2e10*/  FFMA R14, R59, R14, R33 ;  /* 0x0000000e3b0e7223 */ /* 0x000fe20000000021 */
[----:B------:R-:W-:Y:S01]  /*2e20*/  FMUL R34, R60, R34 ;  /* 0x000000223c227220 */ /* 0x000fe20000400000 */
[-C--:B------:R-:W-:Y:S01]  /*2e30*/  FFMA.RM R61, R61, R76.reuse, 12582913 ;  /* 0x4b4000013d3d7423 */ /* 0x080fe2000000404c */
[----:B------:R-:W-:Y:S01]  /*2e40*/  FFMA.RM R33, R28, R76, 12582913 ;  /* 0x4b4000011c217423 */ /* 0x000fe2000000404c */
[----:B------:R-:W-:Y:S02]  /*2e50*/  HADD2.F32 R20, -RZ, R7.H1_H1 ;  /* 0x30000007ff147230 */ /* 0x000fe40000004100 */
[C---:B------:R-:W-:Y:S01]  /*2e60*/  FMUL R31, R60.reuse, R31 ;  /* 0x0000001f3c1f7220 */ /* 0x040fe20000400000 */
[----:B------:R-:W-:Y:S01]  /*2e70*/  FFMA R3, -R3, 1.925963033500011079e-08, R26 ;  /* 0x32a5706003037823 */ /* 0x000fe2000000011a */
[----:B------:R-:W-:Y:S01]  /*2e80*/  FFMA R34, R59, R0, R34 ;  /* 0x000000003b227223 */ /* 0x000fe20000000022 */
[----:B------:R-:W-:Y:S01]  /*2e90*/  FMUL R26, R60, R35 ;  /* 0x000000233c1a7220 */ /* 0x000fe20000400000 */
[----:B------:R-:W-:Y:S01]  /*2ea0*/  FADD R64, R61, -12583039 ;  /* 0xcb40007f3d407421 */ /* 0x000fe20000000000 */
[----:B------:R-:W-:Y:S01]  /*2eb0*/  FADD R28, R33, -12583039 ;  /* 0xcb40007f211c7421 */ /* 0x000fe20000000000 */
[----:B------:R-:W-:-:S02]  /*2ec0*/  HADD2.F32 R0, -RZ, R9.H1_H1 ;  /* 0x30000009ff007230 */ /* 0x000fc40000004100 */
[-C--:B------:R-:W-:Y:S01]  /*2ed0*/  FFMA.SAT R35, -R21, R75.reuse, 0.5 ;  /* 0x3f00000015237423 */ /* 0x080fe2000000214b */
[----:B------:R-:W-:Y:S01]  /*2ee0*/  FFMA R20, R59, R20, R31 ;  /* 0x000000143b147223 */ /* 0x000fe2000000001f */
[----:B------:R-:W-:Y:S01]  /*2ef0*/  FADD R31, R29, -12583039 ;  /* 0xcb40007f1d1f7421 */ /* 0x000fe20000000000 */
[----:B------:R-:W-:Y:S01]  /*2f00*/  FFMA R66, -R27, 1.4426950216293334961, -R64 ;  /* 0x3fb8aa3b1b427823 */ /* 0x000fe20000000940 */
[----:B------:R-:W-:Y:S01]  /*2f10*/  FFMA R28, -R15, 1.4426950216293334961, -R28 ;  /* 0x3fb8aa3b0f1c7823 */ /* 0x000fe2000000091c */
[----:B------:R-:W-:Y:S01]  /*2f20*/  FFMA.RM R35, R35, R76, 12582913 ;  /* 0x4b40000123237423 */ /* 0x000fe2000000404c */
[----:B------:R-:W-:Y:S01]  /*2f30*/  FFMA R26, R59, R0, R26 ;  /* 0x000000003b1a7223 */ /* 0x000fe2000000001a */
[--C-:B------:R-:W-:Y:S02]  /*2f40*/  HADD2.F32 R0, -RZ, R10.reuse.H0_H0 ;  /* 0x2000000aff007230 */ /* 0x100fe40000004100 */
[----:B------:R-:W-:Y:S01]  /*2f50*/  FFMA R31, -R62, 1.4426950216293334961, -R31 ;  /* 0x3fb8aa3b3e1f7823 */ /* 0x000fe2000000091f */
[----:B------:R-:W-:Y:S01]  /*2f60*/  FMUL R36, R60, R36 ;  /* 0x000000243c247220 */ /* 0x000fe20000400000 */
[----:B------:R-:W-:Y:S01]  /*2f70*/  FFMA R66, -R27, 1.925963033500011079e-08, R66 ;  /* 0x32a570601b427823 */ /* 0x000fe20000000142 */
[----:B------:R-:W-:Y:S01]  /*2f80*/  FFMA R28, -R15, 1.925963033500011079e-08, R28 ;  /* 0x32a570600f1c7823 */ /* 0x000fe2000000011c */
[----:B------:R-:W-:Y:S01]  /*2f90*/  FADD R68, R35, -12583039 ;  /* 0xcb40007f23447421 */ /* 0x000fe20000000000 */
[----:B------:R-:W-:Y:S01]  /*2fa0*/  FFMA.SAT R27, -R20, R75, 0.5 ;  /* 0x3f000000141b7423 */ /* 0x000fe2000000214b */
[----:B------:R-:W-:Y:S01]  /*2fb0*/  FFMA R31, -R62, 1.925963033500011079e-08, R31 ;  /* 0x32a570603e1f7823 */ /* 0x000fe2000000011f */
[----:B------:R-:W-:Y:S01]  /*2fc0*/  FFMA R36, R59, R0, R36 ;  /* 0x000000003b247223 */ /* 0x000fe20000000024 */
[----:B------:R1:W-:Y:S01]  /*2fd0*/  MUFU.EX2 R64, R28 ;  /* 0x0000001c00407308 */ /* 0x0003e20000000800 */
[----:B------:R-:W-:Y:S01]  /*2fe0*/  FFMA R68, -R21, 1.4426950216293334961, -R68 ;  /* 0x3fb8aa3b15447823 */ /* 0x000fe20000000944 */
[----:B------:R-:W-:-:S02]  /*2ff0*/  HADD2.F32 R0, -RZ, R10.H1_H1 ;  /* 0x3000000aff007230 */ /* 0x000fc40000004100 */
[----:B------:R-:W-:Y:S01]  /*3000*/  FFMA.RM R27, R27, R76, 12582913 ;  /* 0x4b4000011b1b7423 */ /* 0x000fe2000000404c */
[----:B------:R-:W-:Y:S01]  /*3010*/  FMUL R38, R60, R38 ;  /* 0x000000263c267220 */ /* 0x000fe20000400000 */
[----:B------:R-:W-:Y:S01]  /*3020*/  FFMA R68, -R21, 1.925963033500011079e-08, R68 ;  /* 0x32a5706015447823 */ /* 0x000fe20000000144 */
[-C--:B------:R-:W-:Y:S01]  /*3030*/  FFMA.SAT R21, -R23, R75.reuse, 0.5 ;  /* 0x3f00000017157423 */ /* 0x080fe2000000214b */
[----:B------:R-:W-:Y:S01]  /*3040*/  FFMA.SAT R69, -R26, R75, 0.5 ;  /* 0x3f0000001a457423 */ /* 0x000fe2000000214b */
[----:B------:R2:W-:Y:S01]  /*3050*/  MUFU.EX2 R62, R31 ;  /* 0x0000001f003e7308 */ /* 0x0005e20000000800 */
[----:B-1----:R-:W-:Y:S01]  /*3060*/  FMUL R28, R60, R37 ;  /* 0x000000253c1c7220 */ /* 0x002fe20000400000 */
[-C--:B------:R-:W-:Y:S01]  /*3070*/  FFMA.RM R21, R21, R76.reuse, 12582913 ;  /* 0x4b40000115157423 */ /* 0x080fe2000000404c */
[----:B------:R-:W-:Y:S01]  /*3080*/  FFMA.SAT R37, -R32, R75, 0.5 ;  /* 0x3f00000020257423 */ /* 0x000fe2000000214b */
[----:B------:R-:W-:Y:S01]  /*3090*/  FFMA.RM R69, R69, R76, 12582913 ;  /* 0x4b40000145457423 */ /* 0x000fe2000000404c */
[----:B------:R-:W-:Y:S01]  /*30a0*/  FFMA R28, R59, R0, R28 ;  /* 0x000000003b1c7223 */ /* 0x000fe2000000001c */
[----:B------:R-:W-:-:S02]  /*30b0*/  HADD2.F32 R0, -RZ, R11.H0_H0 ;  /* 0x2000000bff007230 */ /* 0x000fc40000004100 */
[----:B------:R-:W-:Y:S01]  /*30c0*/  FADD R70, R21, -12583039 ;  /* 0xcb40007f15467421 */ /* 0x000fe20000000000 */
[----:B------:R1:W3:Y:S01]  /*30d0*/  MUFU.EX2 R30, R3 ;  /* 0x00000003001e7308 */ /* 0x0002e20000000800 */
[----:B--2---:R-:W-:Y:S01]  /*30e0*/  FADD R31, R27, -12583039 ;  /* 0xcb40007f1b1f7421 */ /* 0x004fe20000000000 */
[----:B------:R-:W-:Y:S01]  /*30f0*/  FFMA.RM R37, R37, R76, 12582913 ;  /* 0x4b40000125257423 */ /* 0x000fe2000000404c */
[----:B------:R-:W-:Y:S01]  /*3100*/  FFMA R38, R59, R0, R38 ;  /* 0x000000003b267223 */ /* 0x000fe20000000026 */
[----:B------:R-:W-:Y:S02]  /*3110*/  HADD2.F32 R0, -RZ, R11.H1_H1 ;  /* 0x3000000bff007230 */ /* 0x000fe40000004100 */
[----:B------:R-:W-:Y:S01]  /*3120*/  FFMA R31, -R20, 1.4426950216293334961, -R31 ;  /* 0x3fb8aa3b141f7823 */ /* 0x000fe2000000091f */
[----:B------:R-:W-:Y:S01]  /*3130*/  FFMA R70, -R23, 1.4426950216293334961, -R70 ;  /* 0x3fb8aa3b17467823 */ /* 0x000fe20000000946 */
[----:B------:R-:W-:Y:S01]  /*3140*/  FADD R71, R69, -12583039 ;  /* 0xcb40007f45477421 */ /* 0x000fe20000000000 */
[-C--:B------:R-:W-:Y:S01]  /*3150*/  FFMA.SAT R73, -R38, R75.reuse, 0.5 ;  /* 0x3f00000026497423 */ /* 0x080fe2000000214b */
[----:B-1----:R-:W-:Y:S01]  /*3160*/  FFMA.SAT R3, -R24, R75, 0.5 ;  /* 0x3f00000018037423 */ /* 0x002fe2000000214b */
[----:B------:R-:W-:Y:S01]  /*3170*/  FFMA R31, -R20, 1.925963033500011079e-08, R31 ;  /* 0x32a57060141f7823 */ /* 0x000fe2000000011f */
[----:B------:R-:W-:Y:S01]  /*3180*/  FMUL R20, R60, R39 ;  /* 0x000000273c147220 */ /* 0x000fe20000400000 */
[----:B------:R-:W-:Y:S01]  /*3190*/  FFMA R70, -R23, 1.925963033500011079e-08, R70 ;  /* 0x32a5706017467823 */ /* 0x000fe20000000146 */
[----:B------:R-:W-:Y:S01]  /*31a0*/  FFMA.RM R3, R3, R76, 12582913 ;  /* 0x4b40000103037423 */ /* 0x000fe2000000404c */
[-C--:B------:R-:W-:Y:S01]  /*31b0*/  FFMA.SAT R23, -R14, R75.reuse, 0.5 ;  /* 0x3f0000000e177423 */ /* 0x080fe2000000214b */
[----:B------:R-:W-:Y:S01]  /*31c0*/  FFMA R20, R59, R0, R20 ;  /* 0x000000003b147223 */ /* 0x000fe20000000014 */
[----:B------:R-:W-:Y:S01]  /*31d0*/  FFMA.SAT R0, -R34, R75, 0.5 ;  /* 0x3f00000022007423 */ /* 0x000fe2000000214b */
[----:B------:R-:W-:Y:S01]  /*31e0*/  FADD R15, R3, -12583039 ;  /* 0xcb40007f030f7421 */ /* 0x000fe20000000000 */
[-C--:B------:R-:W-:Y:S01]  /*31f0*/  FFMA.RM R23, R23, R76.reuse, 12582913 ;  /* 0x4b40000117177423 */ /* 0x080fe2000000404c */
[----:B------:R1:W-:Y:S01]  /*3200*/  MUFU.EX2 R72, R31 ;  /* 0x0000001f00487308 */ /* 0x0003e20000000800 */
[-C--:B------:R-:W-:Y:S01]  /*3210*/  FFMA.RM R67, R0, R76.reuse, 12582913 ;  /* 0x4b40000100437423 */ /* 0x080fe2000000404c */
[----:B------:R-:W-:Y:S01]  /*3220*/  FFMA R15, -R24, 1.4426950216293334961, -R15 ;  /* 0x3fb8aa3b180f7823 */ /* 0x000fe2000000090f */
[----:B------:R-:W-:Y:S01]  /*3230*/  LOP3.LUT R0, R18, 0xff, RZ, 0xc0, !PT ;  /* 0x000000ff12007812 */ /* 0x000fe200078ec0ff */
[----:B------:R-:W-:Y:S01]  /*3240*/  FFMA R71, -R26, 1.4426950216293334961, -R71 ;  /* 0x3fb8aa3b1a477823 */ /* 0x000fe20000000947 */
[----:B------:R-:W-:Y:S01]  /*3250*/  FADD R39, R23, -12583039 ;  /* 0xcb40007f17277421 */ /* 0x000fe20000000000 */
[----:B------:R-:W-:Y:S01]  /*3260*/  FFMA R15, -R24, 1.925963033500011079e-08, R15 ;  /* 0x32a57060180f7823 */ /* 0x000fe2000000010f */
[----:B------:R-:W-:Y:S01]  /*3270*/  FFMA.RM R74, R73, R76, 12582913 ;  /* 0x4b400001494a7423 */ /* 0x000fe2000000404c */
[----:B------:R-:W-:-:S02]  /*3280*/  VIADD R0, R0, 0x1f ;  /* 0x0000001f00007836 */ /* 0x000fc40000000000 */
[----:B-1----:R-:W-:Y:S01]  /*3290*/  FADD R31, R67, -12583039 ;  /* 0xcb40007f431f7421 */ /* 0x002fe20000000000 */
[----:B------:R1:W2:Y:S01]  /*32a0*/  MUFU.EX2 R24, R15 ;  /* 0x0000000f00187308 */ /* 0x0002a20000000800 */
[----:B------:R-:W-:Y:S01]  /*32b0*/  FFMA R71, -R26, 1.925963033500011079e-08, R71 ;  /* 0x32a570601a477823 */ /* 0x000fe20000000147 */
[-C--:B------:R-:W-:Y:S01]  /*32c0*/  FFMA.SAT R26, -R28, R75.reuse, 0.5 ;  /* 0x3f0000001c1a7423 */ /* 0x080fe2000000214b */
[----:B------:R-:W-:Y:S01]  /*32d0*/  FFMA R31, -R34, 1.4426950216293334961, -R31 ;  /* 0x3fb8aa3b221f7823 */ /* 0x000fe2000000091f */
[----:B------:R-:W-:Y:S01]  /*32e0*/  ISETP.GT.U32.AND P5, PT, R0, 0x3e, PT ;  /* 0x0000003e0000780c */ /* 0x000fe20003fa4070 */
[----:B------:R-:W-:Y:S01]  /*32f0*/  FFMA R39, -R14, 1.4426950216293334961, -R39 ;  /* 0x3fb8aa3b0e277823 */ /* 0x000fe20000000927 */
[-C--:B------:R-:W-:Y:S01]  /*3300*/  FFMA.SAT R0, -R36, R75.reuse, 0.5 ;  /* 0x3f00000024007423 */ /* 0x080fe2000000214b */
[----:B------:R-:W-:Y:S01]  /*3310*/  FFMA.SAT R75, -R20, R75, 0.5 ;  /* 0x3f000000144b7423 */ /* 0x000fe2000000214b */
[----:B------:R-:W-:Y:S01]  /*3320*/  FFMA R31, -R34, 1.925963033500011079e-08, R31 ;  /* 0x32a57060221f7823 */ /* 0x000fe2000000011f */
[----:B-1----:R-:W-:Y:S01]  /*3330*/  FADD R15, R37, -12583039 ;  /* 0xcb40007f250f7421 */ /* 0x002fe20000000000 */
[-C--:B------:R-:W-:Y:S01]  /*3340*/  FFMA.RM R34, R26, R76.reuse, 12582913 ;  /* 0x4b4000011a227423 */ /* 0x080fe2000000404c */
[----:B------:R-:W-:Y:S01]  /*3350*/  FFMA R39, -R14, 1.925963033500011079e-08, R39 ;  /* 0x32a570600e277823 */ /* 0x000fe20000000127 */
[----:B------:R-:W-:Y:S01]  /*3360*/  FFMA.RM R75, R75, R76, 12582913 ;  /* 0x4b4000014b4b7423 */ /* 0x000fe2000000404c */
[----:B------:R-:W-:Y:S01]  /*3370*/  FFMA R15, -R32, 1.4426950216293334961, -R15 ;  /* 0x3fb8aa3b200f7823 */ /* 0x000fe2000000090f */
[----:B------:R-:W-:-:S02]  /*3380*/  IMAD.SHL.U32 R25, R25, 0x800000, RZ ;  /* 0x0080000019197824 */ /* 0x000fc400078e00ff */
[----:B------:R-:W-:Y:S01]  /*3390*/  FADD R73, R34, -12583039 ;  /* 0xcb40007f22497421 */ /* 0x000fe20000000000 */
[----:B------:R-:W-:Y:S01]  /*33a0*/  MUFU.EX2 R14, R39 ;  /* 0x00000027000e7308 */ /* 0x000fe20000000800 */
[----:B------:R-:W-:Y:S01]  /*33b0*/  FFMA R15, -R32, 1.925963033500011079e-08, R15 ;  /* 0x32a57060200f7823 */ /* 0x000fe2000000010f */
[----:B------:R-:W-:Y:S01]  /*33c0*/  SHF.L.U32 R29, R29, 0x17, RZ ;  /* 0x000000171d1d7819 */ /* 0x000fe200000006ff */
[----:B------:R-:W-:Y:S01]  /*33d0*/  FADD R77, R75, -12583039 ;  /* 0xcb40007f4b4d7421 */ /* 0x000fe20000000000 */
[----:B---3--:R-:W-:Y:S01]  /*33e0*/  FFMA R25, R25, R30, 1 ;  /* 0x3f80000019197423 */ /* 0x008fe2000000001e */
[----:B------:R-:W-:Y:S02]  /*33f0*/  IMAD.SHL.U32 R3, R3, 0x800000, RZ ;  /* 0x0080000003037824 */ /* 0x000fe400078e00ff */
[----:B------:R-:W-:Y:S01]  /*3400*/  FFMA R73, -R28, 1.4426950216293334961, -R73 ;  /* 0x3fb8aa3b1c497823 */ /* 0x000fe20000000949 */
[----:B------:R-:W-:Y:S01]  /*3410*/  FFMA R77, -R20, 1.4426950216293334961, -R77 ;  /* 0x3fb8aa3b144d7823 */ /* 0x000fe2000000094d */
[----:B------:R1:W-:Y:S01]  /*3420*/  MUFU.EX2 R32, R15 ;  /* 0x0000000f00207308 */ /* 0x0003e20000000800 */
[----:B------:R-:W-:Y:S01]  /*3430*/  FFMA R62, R29, R62, 1 ;  /* 0x3f8000001d3e7423 */ /* 0x000fe2000000003e */
[----:B--2---:R-:W-:Y:S01]  /*3440*/  FFMA R29, R3, R24, 1 ;  /* 0x3f800000031d7423 */ /* 0x004fe20000000018 */
[----:B------:R-:W-:Y:S01]  /*3450*/  FFMA R73, -R28, 1.925963033500011079e-08, R73 ;  /* 0x32a570601c497823 */ /* 0x000fe20000000149 */
[----:B------:R-:W-:Y:S01]  /*3460*/  IADD3 R3, R25, 0x1800000, RZ ;  /* 0x0180000019037810 */ /* 0x000fe20007ffe0ff */
[----:B------:R-:W-:Y:S01]  /*3470*/  FFMA R77, -R20, 1.925963033500011079e-08, R77 ;  /* 0x32a57060144d7823 */ /* 0x000fe2000000014d */
[----:B------:R-:W-:Y:S01]  /*3480*/  IMAD.SHL.U32 R33, R33, 0x800000, RZ ;  /* 0x0080000021217824 */ /* 0x000fe200078e00ff */
[----:B------:R-:W-:Y:S01]  /*3490*/  SHF.L.U32 R35, R35, 0x17, RZ ;  /* 0x0000001723237819 */ /* 0x000fe200000006ff */
[----:B------:R-:W2:Y:S01]  /*34a0*/  MUFU.EX2 R66, R66 ;  /* 0x0000004200427308 */ /* 0x000ea20000000800 */
[----:B-1----:R-:W-:Y:S01]  /*34b0*/  FFMA.RM R15, R0, R76, 12582913 ;  /* 0x4b400001000f7423 */ /* 0x002fe2000000404c */
[----:B------:R-:W-:Y:S01]  /*34c0*/  LOP3.LUT R3, R3, 0x7f800000, RZ, 0xc0, !PT ;  /* 0x7f80000003037812 */ /* 0x000fe200078ec0ff */
[----:B------:R-:W-:Y:S01]  /*34d0*/  IMAD.SHL.U32 R61, R61, 0x800000, RZ ;  /* 0x008000003d3d7824 */ /* 0x000fe200078e00ff */
[----:B------:R-:W-:Y:S01]  /*34e0*/  SHF.L.U32 R27, R27, 0x17, RZ ;  /* 0x000000171b1b7819 */ /* 0x000fe200000006ff */
[----:B------:R-:W-:Y:S01]  /*34f0*/  FADD R39, R15, -12583039 ;  /* 0xcb40007f0f277421 */ /* 0x000fe20000000000 */
[----:B------:R-:W-:Y:S01]  /*3500*/  ISETP.GT.U32.AND P2, PT, R3, 0x1ffffff, PT ;  /* 0x01ffffff0300780c */ /* 0x000fe20003f44070 */
[----:B------:R-:W-:Y:S01]  /*3510*/  IMAD.SHL.U32 R21, R21, 0x800000, RZ ;  /* 0x0080000015157824 */ /* 0x000fe200078e00ff */
[----:B------:R1:W3:Y:S01]  /*3520*/  MUFU.EX2 R0, R31 ;  /* 0x0000001f00007308 */ /* 0x0002e20000000800 */
[C---:B------:R-:W-:Y:S01]  /*3530*/  FFMA R39, -R36.reuse, 1.4426950216293334961, -R39 ;  /* 0x3fb8aa3b24277823 */ /* 0x040fe20000000927 */
[----:B------:R-:W-:Y:S01]  /*3540*/  SHF.L.U32 R15, R15, 0x17, RZ ;  /* 0x000000170f0f7819 */ /* 0x000fe200000006ff */
[----:B------:R-:W-:Y:S01]  /*3550*/  IMAD.SHL.U32 R37, R37, 0x800000, RZ ;  /* 0x0080000025257824 */ /* 0x000fe200078e00ff */
[----:B------:R-:W-:Y:S01]  /*3560*/  SHF.L.U32 R75, R75, 0x17, RZ ;  /* 0x000000174b4b7819 */ /* 0x000fe200000006ff */
[----:B------:R-:W-:Y:S01]  /*3570*/  FFMA R39, -R36, 1.925963033500011079e-08, R39 ;  /* 0x32a5706024277823 */ /* 0x000fe20000000127 */
[----:B------:R-:W-:Y:S01]  /*3580*/  IMAD.SHL.U32 R23, R23, 0x800000, RZ ;  /* 0x0080000017177824 */ /* 0x000fe200078e00ff */
[----:B------:R-:W-:Y:S01]  /*3590*/  BSSY B1, `(.L_x_56) ;  /* 0x0000026000017945 */ /* 0x000fe20003800000 */
[----:B------:R-:W4:Y:S01]  /*35a0*/  MUFU.EX2 R68, R68 ;  /* 0x0000004400447308 */ /* 0x000f220000000800 */
[----:B-1----:R-:W-:Y:S01]  /*35b0*/  FADD R31, R74, -12583039 ;  /* 0xcb40007f4a1f7421 */ /* 0x002fe20000000000 */
[----:B------:R-:W-:-:S02]  /*35c0*/  IMAD.SHL.U32 R67, R67, 0x800000, RZ ;  /* 0x0080000043437824 */ /* 0x000fc400078e00ff */
[----:B------:R-:W-:Y:S01]  /*35d0*/  FFMA R64, R33, R64, 1 ;  /* 0x3f80000021407423 */ /* 0x000fe20000000040 */
[----:B------:R-:W-:Y:S02]  /*35e0*/  IMAD.SHL.U32 R69, R69, 0x800000, RZ ;  /* 0x0080000045457824 */ /* 0x000fe400078e00ff */
[----:B------:R-:W-:Y:S01]  /*35f0*/  FFMA R31, -R38, 1.4426950216293334961, -R31 ;  /* 0x3fb8aa3b261f7823 */ /* 0x000fe2000000091f */
[----:B------:R-:W-:Y:S02]  /*3600*/  IMAD.SHL.U32 R34, R34, 0x800000, RZ ;  /* 0x0080000022227824 */ /* 0x000fe400078e00ff */
[----:B--2---:R-:W-:Y:S01]  /*3610*/  FFMA R61, R61, R66, 1 ;  /* 0x3f8000003d3d7423 */ /* 0x004fe20000000042 */
[----:B------:R-:W1:Y:S01]  /*3620*/  MUFU.EX2 R70, R70 ;  /* 0x0000004600467308 */ /* 0x000e620000000800 */
[----:B------:R-:W-:Y:S01]  /*3630*/  FFMA R31, -R38, 1.925963033500011079e-08, R31 ;  /* 0x32a57060261f7823 */ /* 0x000fe2000000011f */
[----:B------:R-:W-:Y:S02]  /*3640*/  IMAD.SHL.U32 R74, R74, 0x800000, RZ ;  /* 0x008000004a4a7824 */ /* 0x000fe400078e00ff */
[----:B------:R-:W-:Y:S01]  /*3650*/  FFMA R33, R27, R72, 1 ;  /* 0x3f8000001b217423 */ /* 0x000fe20000000048 */
[----:B------:R-:W-:Y:S01]  /*3660*/  FFMA R32, R37, R32, 1 ;  /* 0x3f80000025207423 */ /* 0x000fe20000000020 */
[----:B---3--:R-:W-:-:S02]  /*3670*/  FFMA R66, R67, R0, 1 ;  /* 0x3f80000043427423 */ /* 0x008fc40000000000 */
[----:B------:R-:W2:Y:S01]  /*3680*/  MUFU.EX2 R26, R71 ;  /* 0x00000047001a7308 */ /* 0x000ea20000000800 */
[----:B----4-:R-:W-:Y:S01]  /*3690*/  FFMA R68, R35, R68, 1 ;  /* 0x3f80000023447423 */ /* 0x010fe20000000044 */
[----:B------:R-:W-:-:S06]  /*36a0*/  FFMA R35, R23, R14, 1 ;  /* 0x3f80000017237423 */ /* 0x000fcc000000000e */
[----:B------:R-:W3:Y:S01]  /*36b0*/  MUFU.EX2 R28, R39 ;  /* 0x00000027001c7308 */ /* 0x000ee20000000800 */
[----:B-1----:R-:W-:-:S07]  /*36c0*/  FFMA R70, R21, R70, 1 ;  /* 0x3f80000015467423 */ /* 0x002fce0000000046 */
[----:B------:R-:W1:Y:S01]  /*36d0*/  MUFU.EX2 R73, R73 ;  /* 0x0000004900497308 */ /* 0x000e620000000800 */
[----:B--2---:R-:W-:-:S07]  /*36e0*/  FFMA R69, R69, R26, 1 ;  /* 0x3f80000045457423 */ /* 0x004fce000000001a */
[----:B------:R-:W2:Y:S01]  /*36f0*/  MUFU.EX2 R31, R31 ;  /* 0x0000001f001f7308 */ /* 0x000ea20000000800 */
[----:B---3--:R-:W-:-:S07]  /*3700*/  FFMA R72, R15, R28, 1 ;  /* 0x3f8000000f487423 */ /* 0x008fce000000001c */
[----:B------:R-:W3:Y:S01]  /*3710*/  MUFU.EX2 R20, R77 ;  /* 0x0000004d00147308 */ /* 0x000ee20000000800 */
[----:B-1----:R-:W-:Y:S01]  /*3720*/  FFMA R73, R34, R73, 1 ;  /* 0x3f80000022497423 */ /* 0x002fe20000000049 */
[----:B--2---:R-:W-:Y:S01]  /*3730*/  FFMA R74, R74, R31, 1 ;  /* 0x3f8000004a4a7423 */ /* 0x004fe2000000001f */
[----:B---3--:R-:W-:Y:S01]  /*3740*/  FFMA R75, R75, R20, 1 ;  /* 0x3f8000004b4b7423 */ /* 0x008fe20000000014 */
[----:B------:R-:W-:Y:S06]  /*3750*/  @P2 BRA `(.L_x_57) ;  /* 0x0000000000142947 */ /* 0x000fec0003800000 */
[----:B------:R-:W-:Y:S01]  /*3760*/  IMAD.MOV.U32 R3, RZ, RZ, R25 ;  /* 0x000000ffff037224 */ /* 0x000fe200078e0019 */
[----:B------:R-:W-:-:S07]  /*3770*/  MOV R38, 0x3790 ;  /* 0x0000379000267802 */ /* 0x000fce0000000f00 */
[----:B------:R-:W-:Y:S05]  /*3780*/  CALL.REL.NOINC `($__internal_0_$__cuda_sm20_rcp_rn_f32_slowpath) ;  /* 0x0000006800a47944 */ /* 0x000fea0003c00000 */
[----:B------:R-:W-:Y:S01]  /*3790*/  IMAD.MOV.U32 R14, RZ, RZ, R0 ;  /* 0x000000ffff0e7224 */ /* 0x000fe200078e0000 */
[----:B------:R-:W-:Y:S06]  /*37a0*/  BRA `(.L_x_58) ;  /* 0x0000000000107947 */ /* 0x000fec0003800000 */
.L_x_57:
[----:B------:R-:W1:Y:S02]  /*37b0*/  MUFU.RCP R14, R25 ;  /* 0x00000019000e7308 */ /* 0x000e640000001000 */
[----:B-1----:R-:W-:-:S04]  /*37c0*/  FFMA R0, R25, R14, -1 ;  /* 0xbf80000019007423 */ /* 0x002fc8000000000e */
[----:B------:R-:W-:-:S04]  /*37d0*/  FADD.FTZ R3, -R0, -RZ ;  /* 0x800000ff00037221 */ /* 0x000fc80000010100 */
[----:B------:R-:W-:-:S07]  /*37e0*/  FFMA R14, R14, R3, R14 ;  /* 0x000000030e0e7223 */ /* 0x000fce000000000e */
.L_x_58:
[----:B------:R-:W-:Y:S05]  /*37f0*/  BSYNC B1 ;  /* 0x0000000000017941 */ /* 0x000fea0003800000 */
.L_x_56:
[----:B------:R-:W-:Y:S01]  /*3800*/  IADD3 R0, R62, 0x1800000, RZ ;  /* 0x018000003e007810 */ /* 0x000fe20007ffe0ff */
[----:B------:R-:W-:Y:S03]  /*3810*/  BSSY B1, `(.L_x_59) ;  /* 0x000000d000017945 */ /* 0x000fe60003800000 */
[----:B------:R-:W-:-:S04]  /*3820*/  LOP3.LUT R0, R0, 0x7f800000, RZ, 0xc0, !PT ;  /* 0x7f80000000007812 */ /* 0x000fc800078ec0ff */
[----:B------:R-:W-:-:S13]  /*3830*/  ISETP.GT.U32.AND P2, PT, R0, 0x1ffffff, PT ;  /* 0x01ffffff0000780c */ /* 0x000fda0003f44070 */
[----:B------:R-:W-:Y:S05]  /*3840*/  @P2 BRA `(.L_x_60) ;  /* 0x0000000000142947 */ /* 0x000fea0003800000 */
[----:B------:R-:W-:Y:S01]  /*3850*/  IMAD.MOV.U32 R3, RZ, RZ, R62 ;  /* 0x000000ffff037224 */ /* 0x000fe200078e003e */
[----:B------:R-:W-:-:S07]  /*3860*/  MOV R38, 0x3880 ;  /* 0x0000388000267802 */ /* 0x000fce0000000f00 */
[----:B------:R-:W-:Y:S05]  /*3870*/  CALL.REL.NOINC `($__internal_0_$__cuda_sm20_rcp_rn_f32_slowpath) ;  /* 0x0000006800687944 */ /* 0x000fea0003c00000 */
[----:B------:R-:W-:Y:S01]  /*3880*/  IMAD.MOV.U32 R15, RZ, RZ, R0 ;  /* 0x000000ffff0f7224 */ /* 0x000fe200078e0000 */
[----:B------:R-:W-:Y:S06]  /*3890*/  BRA `(.L_x_61) ;  /* 0x0000000000107947 */ /* 0x000fec0003800000 */
.L_x_60:
[----:B------:R-:W1:Y:S02]  /*38a0*/  MUFU.RCP R15, R62 ;  /* 0x0000003e000f7308 */ /* 0x000e640000001000 */
[----:B-1----:R-:W-:-:S04]  /*38b0*/  FFMA R0, R62, R15, -1 ;  /* 0xbf8000003e007423 */ /* 0x002fc8000000000f */
[----:B------:R-:W-:-:S04]  /*38c0*/  FADD.FTZ R0, -R0, -RZ ;  /* 0x800000ff00007221 */ /* 0x000fc80000010100 */
[----:B------:R-:W-:-:S07]  /*38d0*/  FFMA R15, R15, R0, R15 ;  /* 0x000000000f0f7223 */ /* 0x000fce000000000f */
.L_x_61:
[----:B------:R-:W-:Y:S05]  /*38e0*/  BSYNC B1 ;  /* 0x0000000000017941 */ /* 0x000fea0003800000 */
.L_x_59:
        /* <DEDUP_REMOVED lines=10> */
.L_x_63:
[----:B------:R-:W1:Y:S02]  /*3990*/  MUFU.RCP R23, R64 ;  /* 0x0000004000177308 */ /* 0x000e640000001000 */
[----:B-1----:R-:W-:-:S04]  /*39a0*/  FFMA R0, R64, R23, -1 ;  /* 0xbf80000040007423 */ /* 0x002fc80000000017 */
[----:B------:R-:W-:-:S04]  /*39b0*/  FADD.FTZ R0, -R0, -RZ ;  /* 0x800000ff00007221 */ /* 0x000fc80000010100 */
[----:B------:R-:W-:-:S07]  /*39c0*/  FFMA R23, R23, R0, R23 ;  /* 0x0000000017177223 */ /* 0x000fce0000000017 */
.L_x_64:
[----:B------:R-:W-:Y:S05]  /*39d0*/  BSYNC B1 ;  /* 0x0000000000017941 */ /* 0x000fea0003800000 */
.L_x_62:
        /* <DEDUP_REMOVED lines=10> */
.L_x_66:
[----:B------:R-:W1:Y:S02]  /*3a80*/  MUFU.RCP R24, R61 ;  /* 0x0000003d00187308 */ /* 0x000e640000001000 */
[----:B-1----:R-:W-:-:S04]  /*3a90*/  FFMA R0, R61, R24, -1 ;  /* 0xbf8000003d007423 */ /* 0x002fc80000000018 */
[----:B------:R-:W-:-:S04]  /*3aa0*/  FADD.FTZ R3, -R0, -RZ ;  /* 0x800000ff00037221 */ /* 0x000fc80000010100 */
[----:B------:R-:W-:-:S07]  /*3ab0*/  FFMA R24, R24, R3, R24 ;  /* 0x0000000318187223 */ /* 0x000fce0000000018 */
.L_x_67:
[----:B------:R-:W-:Y:S05]  /*3ac0*/  BSYNC B1 ;  /* 0x0000000000017941 */ /* 0x000fea0003800000 */
.L_x_65:
        /* <DEDUP_REMOVED lines=10> */
.L_x_69:
[----:B------:R-:W1:Y:S02]  /*3b70*/  MUFU.RCP R25, R68 ;  /* 0x0000004400197308 */ /* 0x000e640000001000 */
[----:B-1----:R-:W-:-:S04]  /*3b80*/  FFMA R0, R68, R25, -1 ;  /* 0xbf80000044007423 */ /* 0x002fc80000000019 */
[----:B------:R-:W-:-:S04]  /*3b90*/  FADD.FTZ R0, -R0, -RZ ;  /* 0x800000ff00007221 */ /* 0x000fc80000010100 */
[----:B------:R-:W-:-:S07]  /*3ba0*/  FFMA R25, R25, R0, R25 ;  /* 0x0000000019197223 */ /* 0x000fce0000000019 */
.L_x_70:
[----:B------:R-:W-:Y:S05]  /*3bb0*/  BSYNC B1 ;  /* 0x0000000000017941 */ /* 0x000fea0003800000 */
.L_x_68:
        /* <DEDUP_REMOVED lines=10> */
.L_x_72:
[----:B------:R-:W1:Y:S02]  /*3c60*/  MUFU.RCP R26, R29 ;  /* 0x0000001d001a7308 */ /* 0x000e640000001000 */
[----:B-1----:R-:W-:-:S04]  /*3c70*/  FFMA R0, R29, R26, -1 ;  /* 0xbf8000001d007423 */ /* 0x002fc8000000001a */
[----:B------:R-:W-:-:S04]  /*3c80*/  FADD.FTZ R3, -R0, -RZ ;  /* 0x800000ff00037221 */ /* 0x000fc80000010100 */
[----:B------:R-:W-:-:S07]  /*3c90*/  FFMA R26, R26, R3, R26 ;  /* 0x000000031a1a7223 */ /* 0x000fce000000001a */
.L_x_73:
[----:B------:R-:W-:Y:S05]  /*3ca0*/  BSYNC B1 ;  /* 0x0000000000017941 */ /* 0x000fea0003800000 */
.L_x_71:
        /* <DEDUP_REMOVED lines=10> */
.L_x_75:
[----:B------:R-:W1:Y:S02]  /*3d50*/  MUFU.RCP R27, R70 ;  /* 0x00000046001b7308 */ /* 0x000e640000001000 */
[----:B-1----:R-:W-:-:S04]  /*3d60*/  FFMA R0, R70, R27, -1 ;  /* 0xbf80000046007423 */ /* 0x002fc8000000001b */
[----:B------:R-:W-:-:S04]  /*3d70*/  FADD.FTZ R0, -R0, -RZ ;  /* 0x800000ff00007221 */ /* 0x000fc80000010100 */
[----:B------:R-:W-:-:S07]  /*3d80*/  FFMA R27, R27, R0, R27 ;  /* 0x000000001b1b7223 */ /* 0x000fce000000001b */
.L_x_76:
[----:B------:R-:W-:Y:S05]  /*3d90*/  BSYNC B1 ;  /* 0x0000000000017941 */ /* 0x000fea0003800000 */
.L_x_74:
        /* <DEDUP_REMOVED lines=10> */
.L_x_78:
[----:B------:R-:W1:Y:S02]  /*3e40*/  MUFU.RCP R28, R33 ;  /* 0x00000021001c7308 */ /* 0x000e640000001000 */
[----:B-1----:R-:W-:-:S04]  /*3e50*/  FFMA R0, R33, R28, -1 ;  /* 0xbf80000021007423 */ /* 0x002fc8000000001c */
[----:B------:R-:W-:-:S04]  /*3e60*/  FADD.FTZ R3, -R0, -RZ ;  /* 0x800000ff00037221 */ /* 0x000fc80000010100 */
[----:B------:R-:W-:-:S07]  /*3e70*/  FFMA R28, R28, R3, R28 ;  /* 0x000000031c1c7223 */ /* 0x000fce000000001c */
.L_x_79:
[----:B------:R-:W-:Y:S05]  /*3e80*/  BSYNC B1 ;  /* 0x0000000000017941 */ /* 0x000fea0003800000 */
.L_x_77:
        /* <DEDUP_REMOVED lines=10> */
.L_x_81:
[----:B------:R-:W1:Y:S02]  /*3f30*/  MUFU.RCP R29, R32 ;  /* 0x00000020001d7308 */ /* 0x000e640000001000 */
[----:B-1----:R-:W-:-:S04]  /*3f40*/  FFMA R0, R32, R29, -1 ;  /* 0xbf80000020007423 */ /* 0x002fc8000000001d */
[----:B------:R-:W-:-:S04]  /*3f50*/  FADD.FTZ R0, -R0, -RZ ;  /* 0x800000ff00007221 */ /* 0x000fc80000010100 */
[----:B------:R-:W-:-:S07]  /*3f60*/  FFMA R29, R29, R0, R29 ;  /* 0x000000001d1d7223 */ /* 0x000fce000000001d */
.L_x_82:
[----:B------:R-:W-:Y:S05]  /*3f70*/  BSYNC B1 ;  /* 0x0000000000017941 */ /* 0x000fea0003800000 */
.L_x_80:
        /* <DEDUP_REMOVED lines=10> */
.L_x_84:
[----:B------:R-:W1:Y:S02]  /*4020*/  MUFU.RCP R30, R35 ;  /* 0x00000023001e7308 */ /* 0x000e640000001000 */
[----:B-1----:R-:W-:-:S04]  /*4030*/  FFMA R0, R35, R30, -1 ;  /* 0xbf80000023007423 */ /* 0x002fc8000000001e */
[----:B------:R-:W-:-:S04]  /*4040*/  FADD.FTZ R3, -R0, -RZ ;  /* 0x800000ff00037221 */ /* 0x000fc80000010100 */
[----:B------:R-:W-:-:S07]  /*4050*/  FFMA R30, R30, R3, R30 ;  /* 0x000000031e1e7223 */ /* 0x000fce000000001e */
.L_x_85:
[----:B------:R-:W-:Y:S05]  /*4060*/  BSYNC B1 ;  /* 0x0000000000017941 */ /* 0x000fea0003800000 */
.L_x_83:
        /* <DEDUP_REMOVED lines=10> */
.L_x_87:
[----:B------:R-:W1:Y:S02]  /*4110*/  MUFU.RCP R31, R66 ;  /* 0x00000042001f7308 */ /* 0x000e640000001000 */
[----:B-1----:R-:W-:-:S04]  /*4120*/  FFMA R0, R66, R31, -1 ;  /* 0xbf80000042007423 */ /* 0x002fc8000000001f */
[----:B------:R-:W-:-:S04]  /*4130*/  FADD.FTZ R0, -R0, -RZ ;  /* 0x800000ff00007221 */ /* 0x000fc80000010100 */
[----:B------:R-:W-:-:S07]  /*4140*/  FFMA R31, R31, R0, R31 ;  /* 0x000000001f1f7223 */ /* 0x000fce000000001f */
.L_x_88:
[----:B------:R-:W-:Y:S05]  /*4150*/  BSYNC B1 ;  /* 0x0000000000017941 */ /* 0x000fea0003800000 */
.L_x_86:
        /* <DEDUP_REMOVED lines=10> */
.L_x_90:
[----:B------:R-:W1:Y:S02]  /*4200*/  MUFU.RCP R32, R69 ;  /* 0x0000004500207308 */ /* 0x000e640000001000 */
[----:B-1----:R-:W-:-:S04]  /*4210*/  FFMA R0, R69, R32, -1 ;  /* 0xbf80000045007423 */ /* 0x002fc80000000020 */
[----:B------:R-:W-:-:S04]  /*4220*/  FADD.FTZ R3, -R0, -RZ ;  /* 0x800000ff00037221 */ /* 0x000fc80000010100 */
[----:B------:R-:W-:-:S07]  /*4230*/  FFMA R32, R32, R3, R32 ;  /* 0x0000000320207223 */ /* 0x000fce0000000020 */
.L_x_91:
[----:B------:R-:W-:Y:S05]  /*4240*/  BSYNC B1 ;  /* 0x0000000000017941 */ /* 0x000fea0003800000 */
.L_x_89:
        /* <DEDUP_REMOVED lines=10> */
.L_x_93:
[----:B------:R-:W1:Y:S02]  /*42f0*/  MUFU.RCP R33, R72 ;  /* 0x0000004800217308 */ /* 0x000e640000001000 */
[----:B-1----:R-:W-:-:S04]  /*4300*/  FFMA R0, R72, R33, -1 ;  /* 0xbf80000048007423 */ /* 0x002fc80000000021 */
[----:B------:R-:W-:-:S04]  /*4310*/  FADD.FTZ R0, -R0, -RZ ;  /* 0x800000ff00007221 */ /* 0x000fc80000010100 */
[----:B------:R-:W-:-:S07]  /*4320*/  FFMA R33, R33, R0, R33 ;  /* 0x0000000021217223 */ /* 0x000fce0000000021 */
.L_x_94:
[----:B------:R-:W-:Y:S05]  /*4330*/  BSYNC B1 ;  /* 0x0000000000017941 */ /* 0x000fea0003800000 */
.L_x_92:
        /* <DEDUP_REMOVED lines=10> */
.L_x_96:
[----:B------:R-:W1:Y:S02]  /*43e0*/  MUFU.RCP R34, R73 ;  /* 0x0000004900227308 */ /* 0x000e640000001000 */
[----:B-1----:R-:W-:-:S04]  /*43f0*/  FFMA R0, R73, R34, -1 ;  /* 0xbf80000049007423 */ /* 0x002fc80000000022 */
[----:B------:R-:W-:-:S04]  /*4400*/  FADD.FTZ R3, -R0, -RZ ;  /* 0x800000ff00037221 */ /* 0x000fc80000010100 */
[----:B------:R-:W-:-:S07]  /*4410*/  FFMA R34, R34, R3, R34 ;  /* 0x0000000322227223 */ /* 0x000fce0000000022 */
.L_x_97:
[----:B------:R-:W-:Y:S05]  /*4420*/  BSYNC B1 ;  /* 0x0000000000017941 */ /* 0x000fea0003800000 */
.L_x_95:
        /* <DEDUP_REMOVED lines=10> */
.L_x_99:
[----:B------:R-:W1:Y:S02]  /*44d0*/  MUFU.RCP R35, R74 ;  /* 0x0000004a00237308 */ /* 0x000e640000001000 */
[----:B-1----:R-:W-:-:S04]  /*44e0*/  FFMA R0, R74, R35, -1 ;  /* 0xbf8000004a007423 */ /* 0x002fc80000000023 */
[----:B------:R-:W-:-:S04]  /*44f0*/  FADD.FTZ R0, -R0, -RZ ;  /* 0x800000ff00007221 */ /* 0x000fc80000010100 */
[----:B------:R-:W-:-:S07]  /*4500*/  FFMA R35, R35, R0, R35 ;  /* 0x0000000023237223 */ /* 0x000fce0000000023 */
.L_x_100:
[----:B------:R-:W-:Y:S05]  /*4510*/  BSYNC B1 ;  /* 0x0000000000017941 */ /* 0x000fea0003800000 */
.L_x_98:
        /* <DEDUP_REMOVED lines=8> */
[----:B------:R-:W-:Y:S05]  /*45a0*/  BRA `(.L_x_103) ;  /* 0x0000000000107947 */ /* 0x000fea0003800000 */
.L_x_102:
[----:B------:R-:W1:Y:S02]  /*45b0*/  MUFU.RCP R0, R75 ;  /* 0x0000004b00007308 */ /* 0x000e640000001000 */
[----:B-1----:R-:W-:-:S04]  /*45c0*/  FFMA R3, R75, R0, -1 ;  /* 0xbf8000004b037423 */ /* 0x002fc80000000000 */
[----:B------:R-:W-:-:S04]  /*45d0*/  FADD.FTZ R3, -R3, -RZ ;  /* 0x800000ff03037221 */ /* 0x000fc80000010100 */
[----:B------:R-:W-:-:S07]  /*45e0*/  FFMA R0, R0, R3, R0 ;  /* 0x0000000300007223 */ /* 0x000fce0000000000 */
.L_x_103:
[----:B------:R-:W-:Y:S05]  /*45f0*/  BSYNC B1 ;  /* 0x0000000000017941 */ /* 0x000fea0003800000 */
.L_x_101:
[C---:B------:R-:W-:Y:S01]  /*4600*/  IMAD.SHL.U32 R3, R18.reuse, 0x10, RZ ;  /* 0x0000001012037824 */ /* 0x040fe200078e00ff */
[C---:B------:R-:W-:Y:S01]  /*4610*/  SHF.L.U32 R20, R18.reuse, 0x5, RZ ;  /* 0x0000000512147819 */ /* 0x040fe200000006ff */
[----:B------:R-:W-:Y:S01]  /*4620*/  IMAD.SHL.U32 R38, R18, 0x4, RZ ;  /* 0x0000000412267824 */ /* 0x000fe200078e00ff */
[----:B------:R-:W-:Y:S01]  /*4630*/  SHF.R.U32.HI R36, RZ, 0x1, R18 ;  /* 0x00000001ff247819 */ /* 0x000fe20000011612 */
[----:B------:R-:W-:Y:S05]  /*4640*/  WARPSYNC.ALL ;  /* 0x0000000000007948 */ /* 0x000fea0003800000 */
[----:B------:R-:W-:Y:S01]  /*4650*/  LOP3.LUT R3, R3, 0xe00, RZ, 0xc0, !PT ;  /* 0x00000e0003037812 */ /* 0x000fe200078ec0ff */
[----:B------:R-:W-:Y:S01]  /*4660*/  BSSY B0, `(.L_x_104) ;  /* 0x0000026000007945 */ /* 0x000fe20003800000 */
[----:B------:R-:W-:-:S02]  /*4670*/  LOP3.LUT R21, R20, 0xc0, RZ, 0xc0, !PT ;  /* 0x000000c014157812 */ /* 0x000fc400078ec0ff */
[----:B------:R-:W-:Y:S02]  /*4680*/  LOP3.LUT R3, R3, 0x20, R20, 0xf8, !PT ;  /* 0x0000002003037812 */ /* 0x000fe400078ef814 */
[----:B------:R-:W-:Y:S02]  /*4690*/  LOP3.LUT R21, R21, 0x8, R36, 0xf8, !PT ;  /* 0x0000000815157812 */ /* 0x000fe400078ef824 */
[----:B------:R-:W-:Y:S02]  /*46a0*/  LOP3.LUT R3, R3, 0x100, R20, 0xf8, !PT ;  /* 0x0000010003037812 */ /* 0x000fe400078ef814 */
[----:B------:R-:W-:Y:S02]  /*46b0*/  LOP3.LUT R38, R21, 0x18, R38, 0x78, !PT ;  /* 0x0000001815267812 */ /* 0x000fe400078e7826 */
[----:B------:R-:W-:Y:S02]  /*46c0*/  F2FP.F16.F32.PACK_AB R36, R15, R14 ;  /* 0x0000000e0f24723e */ /* 0x000fe400000000ff */
[----:B------:R-:W-:Y:S01]  /*46d0*/  LOP3.LUT R14, R3, R38, RZ, 0xfc, !PT ;  /* 0x00000026030e7212 */ /* 0x000fe200078efcff */
[----:B------:R-:W-:Y:S01]  /*46e0*/  IMAD.U32 R3, RZ, RZ, UR48 ;  /* 0x00000030ff037e24 */ /* 0x000fe2000f8e00ff */
[----:B------:R-:W-:-:S02]  /*46f0*/  LOP3.LUT P2, RZ, R18, 0x4, RZ, 0xc0, !PT ;  /* 0x0000000412ff7812 */ /* 0x000fc4000784c0ff */
[----:B------:R-:W-:Y:S01]  /*4700*/  MOV R15, 0x20 ;  /* 0x00000020000f7802 */ /* 0x000fe20000000f00 */
[----:B------:R-:W-:Y:S01]  /*4710*/  IMAD R3, R3, 0x1000, R14 ;  /* 0x0000100003037824 */ /* 0x000fe200078e020e */
[----:B------:R-:W-:Y:S02]  /*4720*/  F2FP.F16.F32.PACK_AB R39, R28, R27 ;  /* 0x0000001b1c27723e */ /* 0x000fe400000000ff */
[----:B------:R-:W-:Y:S02]  /*4730*/  SEL R15, R15, 0xffffffe0, !P2 ;  /* 0xffffffe00f0f7807 */ /* 0x000fe40005000000 */
[----:B------:R-:W-:Y:S02]  /*4740*/  LEA R20, R3, UR52, 0x1 ;  /* 0x0000003403147c11 */ /* 0x000fe4000f8e08ff */
[----:B------:R-:W-:Y:S02]  /*4750*/  F2FP.F16.F32.PACK_AB R37, R24, R23 ;  /* 0x000000171825723e */ /* 0x000fe400000000ff */
[----:B------:R-:W-:-:S02]  /*4760*/  F2FP.F16.F32.PACK_AB R38, R26, R25 ;  /* 0x000000191a26723e */ /* 0x000fc400000000ff */
[----:B------:R-:W-:Y:S02]  /*4770*/  F2FP.F16.F32.PACK_AB R27, R0, R35 ;  /* 0x00000023001b723e */ /* 0x000fe400000000ff */
[----:B------:R-:W-:Y:S01]  /*4780*/  F2FP.F16.F32.PACK_AB R24, R30, R29 ;  /* 0x0000001d1e18723e */ /* 0x000fe200000000ff */
[----:B------:R1:W-:Y:S01]  /*4790*/  STSM.16.M88.4 [R20+0x200], R36 ;  /* 0x0002002414007844 */ /* 0x0003e20000000200 */
[----:B------:R-:W-:Y:S02]  /*47a0*/  F2FP.F16.F32.PACK_AB R25, R32, R31 ;  /* 0x0000001f2019723e */ /* 0x000fe400000000ff */
[----:B------:R-:W-:Y:S02]  /*47b0*/  F2FP.F16.F32.PACK_AB R26, R34, R33 ;  /* 0x00000021221a723e */ /* 0x000fe400000000ff */
[----:B------:R-:W-:-:S05]  /*47c0*/  IADD3 R0, R15, 0x200, R20 ;  /* 0x000002000f007810 */ /* 0x000fca0007ffe014 */
[----:B------:R1:W-:Y:S01]  /*47d0*/  STSM.16.M88.4 [R0], R24 ;  /* 0x0000001800007844 */ /* 0x0003e20000000200 */
[----:B------:R-:W-:Y:S01]  /*47e0*/  @!PT LDS RZ, [RZ] ;  /* 0x00000000fffff984 */ /* 0x000fe20000000800 */
[----:B------:R-:W-:Y:S01]  /*47f0*/  @!PT LDS RZ, [RZ] ;  /* 0x00000000fffff984 */ /* 0x000fe20000000800 */
[----:B------:R-:W-:Y:S01]  /*4800*/  @!PT LDS RZ, [RZ] ;  /* 0x00000000fffff984 */ /* 0x000fe20000000800 */
[----:B------:R-:W-:Y:S01]  /*4810*/  @!PT LDS RZ, [RZ] ;  /* 0x00000000fffff984 */ /* 0x000fe20000000800 */
[----:B------:R2:W-:Y:S06]  /*4820*/  MEMBAR.ALL.CTA ;  /* 0x0000000000007992 */ /* 0x0005ec0000008000 */
[----:B--2---:R-:W2:Y:S02]  /*4830*/  FENCE.VIEW.ASYNC.S ;  /* 0x00000000000073c6 */ /* 0x004ea40000000000 */
[----:B--2---:R-:W-:Y:S06]  /*4840*/  BAR.SYNC.DEFER_BLOCKING 0x1, 0x100 ;  /* 0x0044000000007b1d */ /* 0x004fec0000010000 */
[----:B------:R-:W-:Y:S05]  /*4850*/  @P5 BRA `(.L_x_105) ;  /* 0x0000000000185947 */ /* 0x000fea0003800000 */
[----:B------:R-:W-:Y:S02]  /*4860*/  ULEA UR44, UR48, UR52, 0xd ;  /* 0x00000034302c7291 */ /* 0x000fe4000f8e683f */
[----:B------:R-:W-:Y:S02]  /*4870*/  UIADD3 UR4, UP0, UR56, 0x4f0, URZ ;  /* 0x000004f038047890 */ /* 0x000fe4000ff1e03f */
[----:B------:R-:W-:Y:S02]  /*4880*/  UIADD3 UR44, UR44, 0x200, URZ ;  /* 0x000002002c2c7890 */ /* 0x000fe4000fffe03f */
[----:B------:R-:W-:-:S09]  /*4890*/  UIADD3.X UR5, URZ, UR57, URZ, UP0, !UPT ;  /* 0x000000393f057290 */ /* 0x000fd200087fe43f */
[----:B------:R2:W-:Y:S02]  /*48a0*/  UTMASTG.3D [UR44], [UR4] ;  /* 0x0000002c040073b5 */ /* 0x0005e40008010000 */
[----:B--2---:R0:W-:Y:S02]  /*48b0*/  UTMACMDFLUSH ;  /* 0x00000000000079b7 */ /* 0x0041e40000000000 */
.L_x_105:
[----:B------:R-:W-:Y:S05]  /*48c0*/  BSYNC B0 ;  /* 0x0000000000007941 */ /* 0x000fea0003800000 */
.L_x_104:
[----:B------:R-:W-:Y:S01]  /*48d0*/  UIADD3 UR4, UR48, 0x1, URZ ;  /* 0x0000000130047890 */ /* 0x000fe2000fffe03f */
[----:B------:R-:W-:Y:S01]  /*48e0*/  BSSY B0, `(.L_x_106) ;  /* 0x0000008000007945 */ /* 0x000fe20003800000 */
[----:B------:R-:W-:Y:S02]  /*48f0*/  UIADD3 UR8, UR50, UR43, URZ ;  /* 0x0000002b32087290 */ /* 0x000fe4000fffe03f */
[----:B------:R-:W-:-:S04]  /*4900*/  UISETP.NE.AND UP0, UPT, UR4, 0x3, UPT ;  /* 0x000000030400788c */ /* 0x000fc8000bf05270 */
[----:B------:R-:W-:Y:S02]  /*4910*/  USEL UR9, URZ, 0x1, UP0 ;  /* 0x000000013f097887 */ /* 0x000fe40008000000 */
[----:B------:R-:W-:Y:S02]  /*4920*/  USEL UR10, UR4, URZ, UP0 ;  /* 0x0000003f040a7287 */ /* 0x000fe40008000000 */
[----:B------:R-:W-:Y:S01]  /*4930*/  ULOP3.LUT UR9, UR49, UR9, URZ, 0x3c, !UPT ;  /* 0x0000000931097292 */ /* 0x000fe2000f8e3c3f */
[----:B------:R-:W-:Y:S11]  /*4940*/  @P5 BRA `(.L_x_107) ;  /* 0x0000000000045947 */ /* 0x000ff60003800000 */
[----:B------:R-:W-:-:S04]  /*4950*/  DEPBAR.LE SB0, 0x1 ;  /* 0x000080400000791a */ /* 0x000fc80000000000 */
.L_x_107:
[----:B------:R-:W-:Y:S05]  /*4960*/  BSYNC B0 ;  /* 0x0000000000007941 */ /* 0x000fea0003800000 */
.L_x_106:
[----:B------:R-:W-:Y:S01]  /*4970*/  BAR.SYNC.DEFER_BLOCKING 0x1, 0x100 ;  /* 0x0044000000007b1d */ /* 0x000fe20000010000 */
[----:B------:R-:W-:-:S13]  /*4980*/  ISETP.NE.AND P3, PT, RZ, UR39, PT ;  /* 0x00000027ff007c0c */ /* 0x000fda000bf65270 */
[----:B------:R-:W-:Y:S05]  /*4990*/  @!P3 BRA `(.L_x_108) ;  /* 0x000000000034b947 */ /* 0x000fea0003800000 */
[----:B------:R-:W-:Y:S04]  /*49a0*/  BSSY B0, `(.L_x_109) ;  /* 0x0000009000007945 */ /* 0x000fe80003800000 */
[----:B------:R-:W-:Y:S05]  /*49b0*/  @P0 BRA `(.L_x_110) ;  /* 0x00000000001c0947 */ /* 0x000fea0003800000 */
[----:B------:R-:W-:-:S13]  /*49c0*/  ISETP.NE.AND P3, PT, R65, 0x3, PT ;  /* 0x000000034100780c */ /* 0x000fda0003f65270 */
[----:B------:R-:W-:Y:S05]  /*49d0*/  @!P3 BRA `(.L_x_111) ;  /* 0x000000000004b947 */ /* 0x000fea0003800000 */
[----:B------:R-:W-:Y:S01]  /*49e0*/  BPT.TRAP 0x1 ;  /* 0x000000040000795c */ /* 0x000fe20000300000 */
.L_x_111:
[----:B------:R-:W-:-:S04]  /*49f0*/  ULEA UR4, UR38, UR52, 0x3 ;  /* 0x0000003426047291 */ /* 0x000fc8000f8e183f */
[----:B------:R-:W-:-:S04]  /*4a00*/  UIADD3 UR4, UR4, 0x98, URZ ;  /* 0x0000009804047890 */ /* 0x000fc8000fffe03f */
[----:B------:R-:W-:-:S09]  /*4a10*/  UPRMT UR4, UR51, 0x654, UR4 ;  /* 0x0000065433047896 */ /* 0x000fd20008000004 */
[----:B------:R-:W-:Y:S03]  /*4a20*/  SYNCS.ARRIVE.TRANS64.RED.A1T0 RZ, [UR4], RZ ;  /* 0x000000ffffff79a7 */ /* 0x000fe60008100404 */
.L_x_110:
[----:B------:R-:W-:Y:S05]  /*4a30*/  BSYNC B0 ;  /* 0x0000000000007941 */ /* 0x000fea0003800000 */
.L_x_109:
[----:B------:R-:W-:-:S04]  /*4a40*/  UIADD3 UR38, UR38, 0x1, URZ ;  /* 0x0000000126267890 */ /* 0x000fc8000fffe03f */
[----:B------:R-:W-:-:S04]  /*4a50*/  UISETP.NE.AND UP0, UPT, UR38, 0x3, UPT ;  /* 0x000000032600788c */ /* 0x000fc8000bf05270 */
[----:B------:R-:W-:-:S12]  /*4a60*/  USEL UR38, UR38, URZ, UP0 ;  /* 0x0000003f26267287 */ /* 0x000fd80008000000 */
.L_x_108:
[----:B------:R-:W-:Y:S01]  /*4a70*/  USHF.R.U32.HI UR4, URZ, 0x3, UR8 ;  /* 0x000000033f047899 */ /* 0x000fe20008011608 */
[----:B------:R-:W-:Y:S01]  /*4a80*/  BSSY B0, `(.L_x_112) ;  /* 0x000001d000007945 */ /* 0x000fe20003800000 */
[----:B------:R-:W-:Y:S02]  /*4a90*/  UISETP.GT.U32.AND UP0, UPT, UR8, 0x7, UPT ;  /* 0x000000070800788c */ /* 0x000fe4000bf04070 */
[----:B------:R-:W-:Y:S02]  /*4aa0*/  ULOP3.LUT UR4, UR4, 0x1, URZ, 0xc0, !UPT ;  /* 0x0000000104047892 */ /* 0x000fe4000f8ec03f */
[----:B------:R-:W-:Y:S02]  /*4ab0*/  UISETP.LT.U32.AND UP1, UPT, UR50, 0x8, UP0 ;  /* 0x000000083200788c */ /* 0x000fe40008721070 */
[----:B------:R-:W-:Y:S02]  /*4ac0*/  UISETP.NE.U32.AND UP2, UPT, UR4, 0x1, UPT ;  /* 0x000000010400788c */ /* 0x000fe4000bf45070 */
[----:B------:R-:W-:-:S02]  /*4ad0*/  USEL UR5, URZ, 0x1, !UP1 ;  /* 0x000000013f057887 */ /* 0x000fc4000c800000 */
[----:B------:R-:W-:-:S04]  /*4ae0*/  UISETP.GT.U32.AND UP0, UPT, UR50, 0x7, !UP2 ;  /* 0x000000073200788c */ /* 0x000fc8000d704070 */
[----:B------:R-:W-:-:S04]  /*4af0*/  USEL UR4, URZ, 0x1, !UP0 ;  /* 0x000000013f047887 */ /* 0x000fc8000c000000 */
[----:B------:R-:W-:Y:S01]  /*4b00*/  ULOP3.LUT UR40, UR4, UR40, UR5, 0x96, !UPT ;  /* 0x0000002804287292 */ /* 0x000fe2000f8e9605 */
[----:B------:R-:W-:Y:S11]  /*4b10*/  @P0 BRA `(.L_x_113) ;  /* 0x00000000004c0947 */ /* 0x000ff60003800000 */
[----:B------:R-:W-:-:S13]  /*4b20*/  ISETP.NE.AND P3, PT, R65, 0x3, PT ;  /* 0x000000034100780c */ /* 0x000fda0003f65270 */
[----:B------:R-:W-:Y:S05]  /*4b30*/  @!P3 BRA `(.L_x_114) ;  /* 0x000000000004b947 */ /* 0x000fea0003800000 */
[----:B------:R-:W-:Y:S01]  /*4b40*/  BPT.TRAP 0x1 ;  /* 0x000000040000795c */ /* 0x000fe20000300000 */
.L_x_114:
[----:B------:R-:W-:Y:S01]  /*4b50*/  SHF.L.U32 R12, R12, 0x1f, RZ ;  /* 0x0000001f0c0c7819 */ /* 0x000fe200000006ff */
[----:B------:R-:W-:Y:S01]  /*4b60*/  BSSY B1, `(.L_x_115) ;  /* 0x000000b000017945 */ /* 0x000fe20003800000 */
[C---:B------:R-:W-:Y:S01]  /*4b70*/  LEA R21, R13.reuse, UR52, 0x3 ;  /* 0x000000340d157c11 */ /* 0x040fe2000f8e18ff */
[----:B------:R-:W-:Y:S01]  /*4b80*/  @!P1 IMAD R13, R13, 0x1000, R14 ;  /* 0x000010000d0d9824 */ /* 0x000fe200078e020e */
[----:B------:R-:W-:Y:S02]  /*4b90*/  PLOP3.LUT P4, PT, PT, PT, PT, 0x8, 0x0 ;  /* 0x000000000000781c */ /* 0x000fe40003f8e170 */
[----:B------:R-:W2:Y:S01]  /*4ba0*/  SYNCS.PHASECHK.TRANS64.TRYWAIT P3, [R21+URZ+0x80], R12 ;  /* 0x0000800c150075a7 */ /* 0x000ea2000806017f */
[----:B------:R-:W-:Y:S02]  /*4bb0*/  @!P1 PLOP3.LUT P4, PT, P2, PT, PT, 0x80, 0x0 ;  /* 0x000000000000981c */ /* 0x000fe4000178f070 */
[----:B------:R-:W-:-:S04]  /*4bc0*/  @!P1 LEA R13, R13, UR52, 0x1 ;  /* 0x000000340d0d9c11 */ /* 0x000fc8000f8e08ff */
[C---:B-1----:R-:W-:Y:S01]  /*4bd0*/  @!P1 IADD3 R0, R13.reuse, 0x200, RZ ;  /* 0x000002000d009810 */ /* 0x042fe20007ffe0ff */
[----:B------:R-:W-:-:S06]  /*4be0*/  @!P1 VIADD R3, R13, 0x220 ;  /* 0x000002200d039836 */ /* 0x000fcc0000000000 */
[----:B------:R-:W-:Y:S01]  /*4bf0*/  @P4 VIADD R3, R0, 0xffffffe0 ;  /* 0xffffffe000034836 */ /* 0x000fe20000000000 */
[----:B--2---:R-:W-:Y:S06]  /*4c00*/  @!P3 BRA `(.L_x_116) ;  /* 0x000000500020b947 */ /* 0x004fec0003800000 */
.L_x_237:
[----:B------:R-:W-:Y:S05]  /*4c10*/  BSYNC B1 ;  /* 0x0000000000017941 */ /* 0x000fea0003800000 */
.L_x_115:
[----:B------:R-:W-:Y:S05]  /*4c20*/  @!P1 WARPSYNC.ALL ;  /* 0x0000000000009948 */ /* 0x000fea0003800000 */
[----:B------:R2:W3:Y:S04]  /*4c30*/  @!P1 LDSM.16.M88.4 R4, [R13+0x200] ;  /* 0x000200000d04983b */ /* 0x0004e80000000200 */
[----:B------:R2:W4:Y:S02]  /*4c40*/  @!P1 LDSM.16.M88.4 R8, [R3] ;  /* 0x000000000308983b */ /* 0x0005240000000200 */
.L_x_113:
[----:B------:R-:W-:Y:S05]  /*4c50*/  BSYNC B0 ;  /* 0x0000000000007941 */ /* 0x000fea0003800000 */
.L_x_112:
[--C-:B-1-3--:R-:W-:Y:S02]  /*4c60*/  HADD2.F32 R0, -RZ, R4.reuse.H0_H0 ;  /* 0x20000004ff007230 */ /* 0x10afe40000004100 */
[C---:B------:R-:W-:Y:S01]  /*4c70*/  FMUL R41, R60.reuse, R41 ;  /* 0x000000293c297220 */ /* 0x040fe20000400000 */
[----:B------:R-:W-:Y:S02]  /*4c80*/  HADD2.F32 R4, -RZ, R4.H1_H1 ;  /* 0x30000004ff047230 */ /* 0x000fe40000004100 */
[C---:B------:R-:W-:Y:S01]  /*4c90*/  FMUL R40, R60.reuse, R40 ;  /* 0x000000283c287220 */ /* 0x040fe20000400000 */
[--C-:B------:R-:W-:Y:S02]  /*4ca0*/  HADD2.F32 R12, -RZ, R5.reuse.H0_H0 ;  /* 0x20000005ff0c7230 */ /* 0x100fe40000004100 */
[C---:B--2---:R-:W-:Y:S01]  /*4cb0*/  FMUL R3, R60.reuse, R42 ;  /* 0x0000002a3c037220 */ /* 0x044fe20000400000 */
[----:B------:R-:W-:Y:S02]  /*4cc0*/  HADD2.F32 R20, -RZ, R5.H1_H1 ;  /* 0x30000005ff147230 */ /* 0x000fe40000004100 */
[C---:B------:R-:W-:Y:S01]  /*4cd0*/  FFMA R4, R59.reuse, R4, R41 ;  /* 0x000000043b047223 */ /* 0x040fe20000000029 */
[----:B------:R-:W-:Y:S01]  /*4ce0*/  MOV R41, 0x3bbb989d ;  /* 0x3bbb989d00297802 */ /* 0x000fe20000000f00 */
[C---:B------:R-:W-:Y:S01]  /*4cf0*/  FFMA R0, R59.reuse, R0, R40 ;  /* 0x000000003b007223 */ /* 0x040fe20000000028 */
[----:B------:R-:W-:Y:S01]  /*4d00*/  FFMA R3, R59, R12, R3 ;  /* 0x0000000c3b037223 */ /* 0x000fe20000000003 */
[----:B------:R-:W-:Y:S01]  /*4d10*/  FMUL R12, R60, R43 ;  /* 0x0000002b3c0c7220 */ /* 0x000fe20000400000 */
[----:B------:R-:W-:-:S02]  /*4d20*/  IMAD.MOV.U32 R43, RZ, RZ, 0x437c0000 ;  /* 0x437c0000ff2b7424 */ /* 0x000fc400078e00ff */
[-C--:B------:R-:W-:Y:S01]  /*4d30*/  FFMA.SAT R5, -R0, R41.reuse, 0.5 ;  /* 0x3f00000000057423 */ /* 0x080fe20000002129 */
[--C-:B------:R-:W-:Y:S02]  /*4d40*/  HADD2.F32 R26, -RZ, R7.reuse.H0_H0 ;  /* 0x20000007ff1a7230 */ /* 0x100fe40000004100 */
[----:B------:R-:W-:Y:S01]  /*4d50*/  FFMA.SAT R13, -R4, R41, 0.5 ;  /* 0x3f000000040d7423 */ /* 0x000fe20000002129 */
[----:B------:R-:W-:Y:S02]  /*4d60*/  HADD2.F32 R28, -RZ, R7.H1_H1 ;  /* 0x30000007ff1c7230 */ /* 0x000fe40000004100 */
[----:B------:R-:W-:Y:S01]  /*4d70*/  FFMA.RM R5, R5, R43, 12582913 ;  /* 0x4b40000105057423 */ /* 0x000fe2000000402b */
[----:B------:R-:W-:Y:S01]  /*4d80*/  FFMA.SAT R21, -R3, R41, 0.5 ;  /* 0x3f00000003157423 */ /* 0x000fe20000002129 */
[-C--:B------:R-:W-:Y:S01]  /*4d90*/  FFMA.RM R13, R13, R43.reuse, 12582913 ;  /* 0x4b4000010d0d7423 */ /* 0x080fe2000000402b */
[--C-:B------:R-:W-:Y:S02]  /*4da0*/  HADD2.F32 R24, -RZ, R6.reuse.H0_H0 ;  /* 0x20000006ff187230 */ /* 0x100fe40000004100 */
[----:B------:R-:W-:Y:S01]  /*4db0*/  FADD R7, R5, -12583039 ;  /* 0xcb40007f05077421 */ /* 0x000fe20000000000 */
[----:B------:R-:W-:Y:S01]  /*4dc0*/  FFMA.RM R23, R21, R43, 12582913 ;  /* 0x4b40000115177423 */ /* 0x000fe2000000402b */
[----:B------:R-:W-:-:S02]  /*4dd0*/  HADD2.F32 R6, -RZ, R6.H1_H1 ;  /* 0x30000006ff067230 */ /* 0x000fc40000004100 */
[----:B------:R-:W-:Y:S01]  /*4de0*/  FFMA R12, R59, R20, R12 ;  /* 0x000000143b0c7223 */ /* 0x000fe2000000000c */
[----:B------:R-:W-:Y:S01]  /*4df0*/  FFMA R7, -R0, 1.4426950216293334961, -R7 ;  /* 0x3fb8aa3b00077823 */ /* 0x000fe20000000907 */
[C---:B------:R-:W-:Y:S01]  /*4e00*/  FMUL R30, R60.reuse, R45 ;  /* 0x0000002d3c1e7220 */ /* 0x040fe20000400000 */
[----:B------:R-:W-:Y:S01]  /*4e10*/  FADD R21, R13, -12583039 ;  /* 0xcb40007f0d157421 */ /* 0x000fe20000000000 */
[----:B------:R-:W-:Y:S01]  /*4e20*/  FMUL R44, R60, R44 ;  /* 0x0000002c3c2c7220 */ /* 0x000fe20000400000 */
[----:B------:R-:W-:Y:S01]  /*4e30*/  FFMA R7, -R0, 1.925963033500011079e-08, R7 ;  /* 0x32a5706000077823 */ /* 0x000fe20000000107 */
[----:B------:R-:W-:Y:S01]  /*4e40*/  FADD R0, R23, -12583039 ;  /* 0xcb40007f17007421 */ /* 0x000fe20000000000 */
[----:B------:R-:W-:Y:S01]  /*4e50*/  FFMA.SAT R20, -R12, R41, 0.5 ;  /* 0x3f0000000c147423 */ /* 0x000fe20000002129 */
[----:B------:R-:W-:Y:S01]  /*4e60*/  FFMA R21, -R4, 1.4426950216293334961, -R21 ;  /* 0x3fb8aa3b04157823 */ /* 0x000fe20000000915 */
[C---:B------:R-:W-:Y:S01]  /*4e70*/  FFMA R6, R59.reuse, R6, R30 ;  /* 0x000000063b067223 */ /* 0x040fe2000000001e */
[----:B------:R-:W-:Y:S01]  /*4e80*/  FFMA R24, R59, R24, R44 ;  /* 0x000000183b187223 */ /* 0x000fe2000000002c */
[C---:B------:R-:W-:Y:S01]  /*4e90*/  FFMA R0, -R3.reuse, 1.4426950216293334961, -R0 ;  /* 0x3fb8aa3b03007823 */ /* 0x040fe20000000900 */
[----:B------:R-:W-:Y:S01]  /*4ea0*/  FFMA.RM R25, R20, R43, 12582913 ;  /* 0x4b40000114197423 */ /* 0x000fe2000000402b */
[----:B------:R-:W-:Y:S01]  /*4eb0*/  FFMA R21, -R4, 1.925963033500011079e-08, R21 ;  /* 0x32a5706004157823 */ /* 0x000fe20000000115 */
[----:B------:R-:W-:Y:S01]  /*4ec0*/  FFMA.SAT R20, -R6, R41, 0.5 ;  /* 0x3f00000006147423 */ /* 0x000fe20000002129 */
[----:B------:R-:W-:Y:S01]  /*4ed0*/  FMUL R32, R60, R47 ;  /* 0x0000002f3c207220 */ /* 0x000fe20000400000 */
[----:B------:R-:W-:Y:S01]  /*4ee0*/  FFMA R3, -R3, 1.925963033500011079e-08, R0 ;  /* 0x32a5706003037823 */ /* 0x000fe20000000100 */
[----:B------:R-:W-:Y:S01]  /*4ef0*/  FFMA.SAT R4, -R24, R41, 0.5 ;  /* 0x3f00000018047423 */ /* 0x000fe20000002129 */
[----:B----4-:R-:W-:-:S02]  /*4f00*/  HADD2.F32 R0, -RZ, R8.H0_H0 ;  /* 0x20000008ff007230 */ /* 0x010fc40000004100 */
[C---:B------:R-:W-:Y:S01]  /*4f10*/  FMUL R46, R60.reuse, R46 ;  /* 0x0000002e3c2e7220 */ /* 0x040fe20000400000 */
[----:B------:R-:W-:Y:S01]  /*4f20*/  FMUL R48, R60, R48 ;  /* 0x000000303c307220 */ /* 0x000fe20000400000 */
[-C--:B------:R-:W-:Y:S01]  /*4f30*/  FFMA.RM R31, R20, R43.reuse, 12582913 ;  /* 0x4b400001141f7423 */ /* 0x080fe2000000402b */
[----:B------:R1:W2:Y:S01]  /*4f40*/  MUFU.EX2 R42, R7 ;  /* 0x00000007002a7308 */ /* 0x0002a20000000800 */
[----:B------:R-:W-:Y:S01]  /*4f50*/  FFMA.RM R27, R4, R43, 12582913 ;  /* 0x4b400001041b7423 */ /* 0x000fe2000000402b */
[C---:B------:R-:W-:Y:S01]  /*4f60*/  FFMA R28, R59.reuse, R28, R32 ;  /* 0x0000001c3b1c7223 */ /* 0x040fe20000000020 */
[----:B------:R-:W-:Y:S02]  /*4f70*/  HADD2.F32 R4, -RZ, R9.H1_H1 ;  /* 0x30000009ff047230 */ /* 0x000fe40000004100 */
[----:B------:R-:W-:Y:S01]  /*4f80*/  FMUL R36, R60, R51 ;  /* 0x000000333c247220 */ /* 0x000fe20000400000 */
[C---:B------:R-:W-:Y:S01]  /*4f90*/  FFMA R26, R59.reuse, R26, R46 ;  /* 0x0000001a3b1a7223 */ /* 0x040fe2000000002e */
[----:B------:R-:W-:Y:S01]  /*4fa0*/  FFMA R48, R59, R0, R48 ;  /* 0x000000003b307223 */ /* 0x000fe20000000030 */
[----:B------:R-:W-:Y:S01]  /*4fb0*/  FADD R33, R31, -12583039 ;  /* 0xcb40007f1f217421 */ /* 0x000fe20000000000 */
[----:B------:R-:W-:-:S02]  /*4fc0*/  HADD2.F32 R8, -RZ, R8.H1_H1 ;  /* 0x30000008ff087230 */ /* 0x000fc40000004100 */
[----:B-1----:R-:W-:Y:S01]  /*4fd0*/  FADD R7, R25, -12583039 ;  /* 0xcb40007f19077421 */ /* 0x002fe20000000000 */
[----:B------:R-:W-:Y:S02]  /*4fe0*/  HADD2.F32 R0, -RZ, R9.H0_H0 ;  /* 0x20000009ff007230 */ /* 0x000fe40000004100 */
[----:B------:R-:W-:Y:S01]  /*4ff0*/  FMUL R34, R60, R49 ;  /* 0x000000313c227220 */ /* 0x000fe20000400000 */
[----:B------:R-:W-:Y:S01]  /*5000*/  FFMA.SAT R9, -R28, R41, 0.5 ;  /* 0x3f0000001c097423 */ /* 0x000fe20000002129 */
[----:B------:R-:W-:Y:S01]  /*5010*/  FFMA R7, -R12, 1.4426950216293334961, -R7 ;  /* 0x3fb8aa3b0c077823 */ /* 0x000fe20000000907 */
[----:B------:R1:W-:Y:S01]  /*5020*/  MUFU.EX2 R44, R3 ;  /* 0x00000003002c7308 */ /* 0x0003e20000000800 */
[----:B------:R-:W-:Y:S01]  /*5030*/  FADD R29, R27, -12583039 ;  /* 0xcb40007f1b1d7421 */ /* 0x000fe20000000000 */
[----:B------:R-:W-:Y:S01]  /*5040*/  FFMA R4, R59, R4, R36 ;  /* 0x000000043b047223 */ /* 0x000fe20000000024 */
[----:B------:R-:W-:Y:S01]  /*5050*/  FFMA R33, -R6, 1.4426950216293334961, -R33 ;  /* 0x3fb8aa3b06217823 */ /* 0x000fe20000000921 */
[----:B------:R-:W-:Y:S01]  /*5060*/  FFMA.RM R9, R9, R43, 12582913 ;  /* 0x4b40000109097423 */ /* 0x000fe2000000402b */
[----:B------:R-:W-:Y:S01]  /*5070*/  FFMA R8, R59, R8, R34 ;  /* 0x000000083b087223 */ /* 0x000fe20000000022 */
[----:B------:R-:W-:Y:S01]  /*5080*/  FMUL R50, R60, R50 ;  /* 0x000000323c327220 */ /* 0x000fe20000400000 */
[----:B------:R-:W-:Y:S01]  /*5090*/  FFMA R7, -R12, 1.925963033500011079e-08, R7 ;  /* 0x32a570600c077823 */ /* 0x000fe20000000107 */
[----:B------:R3:W4:Y:S01]  /*50a0*/  MUFU.EX2 R30, R21 ;  /* 0x00000015001e7308 */ /* 0x0007220000000800 */
[-C--:B-1----:R-:W-:Y:S01]  /*50b0*/  FFMA.SAT R3, -R26, R41.reuse, 0.5 ;  /* 0x3f0000001a037423 */ /* 0x082fe20000002129 */
[----:B------:R-:W-:Y:S01]  /*50c0*/  FFMA R29, -R24, 1.4426950216293334961, -R29 ;  /* 0x3fb8aa3b181d7823 */ /* 0x000fe2000000091d */
[----:B------:R-:W-:Y:S01]  /*50d0*/  FFMA.SAT R36, -R4, R41, 0.5 ;  /* 0x3f00000004247423 */ /* 0x000fe20000002129 */
[----:B------:R-:W-:Y:S01]  /*50e0*/  FFMA R33, -R6, 1.925963033500011079e-08, R33 ;  /* 0x32a5706006217823 */ /* 0x000fe20000000121 */
[----:B------:R-:W-:Y:S01]  /*50f0*/  FFMA.RM R3, R3, R43, 12582913 ;  /* 0x4b40000103037423 */ /* 0x000fe2000000402b */
[----:B------:R-:W-:-:S02]  /*5100*/  HADD2.F32 R12, -RZ, R11.H0_H0 ;  /* 0x2000000bff0c7230 */ /* 0x000fc40000004100 */
[-C--:B------:R-:W-:Y:S01]  /*5110*/  FFMA.SAT R34, -R8, R41.reuse, 0.5 ;  /* 0x3f00000008227423 */ /* 0x080fe20000002129 */
[----:B------:R-:W-:Y:S02]  /*5120*/  HADD2.F32 R20, -RZ, R11.H1_H1 ;  /* 0x3000000bff147230 */ /* 0x000fe40000004100 */
[----:B---3--:R-:W-:Y:S01]  /*5130*/  FFMA.SAT R21, -R48, R41, 0.5 ;  /* 0x3f00000030157423 */ /* 0x008fe20000002129 */
[----:B------:R-:W-:Y:S01]  /*5140*/  FADD R11, R9, -12583039 ;  /* 0xcb40007f090b7421 */ /* 0x000fe20000000000 */
[----:B------:R1:W-:Y:S01]  /*5150*/  MUFU.EX2 R32, R7 ;  /* 0x0000000700207308 */ /* 0x0003e20000000800 */
[----:B------:R-:W-:Y:S01]  /*5160*/  FFMA R0, R59, R0, R50 ;  /* 0x000000003b007223 */ /* 0x000fe20000000032 */
[----:B------:R-:W-:Y:S01]  /*5170*/  FFMA R29, -R24, 1.925963033500011079e-08, R29 ;  /* 0x32a57060181d7823 */ /* 0x000fe2000000011d */
[-C--:B------:R-:W-:Y:S01]  /*5180*/  FFMA.RM R36, R36, R43.reuse, 12582913 ;  /* 0x4b40000124247423 */ /* 0x080fe2000000402b */
[----:B------:R-:W-:Y:S01]  /*5190*/  FFMA.RM R21, R21, R43, 12582913 ;  /* 0x4b40000115157423 */ /* 0x000fe2000000402b */
[----:B------:R-:W-:Y:S01]  /*51a0*/  FFMA R11, -R28, 1.4426950216293334961, -R11 ;  /* 0x3fb8aa3b1c0b7823 */ /* 0x000fe2000000090b */
[----:B------:R-:W-:-:S02]  /*51b0*/  HADD2.F32 R6, -RZ, R10.H0_H0 ;  /* 0x2000000aff067230 */ /* 0x000fc40000004100 */
[----:B------:R-:W-:Y:S01]  /*51c0*/  FADD R37, R36, -12583039 ;  /* 0xcb40007f24257421 */ /* 0x000fe20000000000 */
[----:B------:R3:W-:Y:S01]  /*51d0*/  MUFU.EX2 R46, R33 ;  /* 0x00000021002e7308 */ /* 0x0007e20000000800 */
[----:B-1----:R-:W-:Y:S01]  /*51e0*/  FADD R7, R3, -12583039 ;  /* 0xcb40007f03077421 */ /* 0x002fe20000000000 */
[----:B------:R-:W-:Y:S02]  /*51f0*/  HADD2.F32 R10, -RZ, R10.H1_H1 ;  /* 0x3000000aff0a7230 */ /* 0x000fe40000004100 */
[----:B------:R-:W-:Y:S01]  /*5200*/  FMUL R38, R60, R53 ;  /* 0x000000353c267220 */ /* 0x000fe20000400000 */
[----:B------:R-:W-:Y:S01]  /*5210*/  FFMA R11, -R28, 1.925963033500011079e-08, R11 ;  /* 0x32a570601c0b7823 */ /* 0x000fe2000000010b */
[----:B------:R-:W-:Y:S01]  /*5220*/  FFMA R7, -R26, 1.4426950216293334961, -R7 ;  /* 0x3fb8aa3b1a077823 */ /* 0x000fe20000000907 */
[----:B------:R-:W-:Y:S01]  /*5230*/  FMUL R54, R60, R54 ;  /* 0x000000363c367220 */ /* 0x000fe20000400000 */
[----:B------:R-:W-:Y:S01]  /*5240*/  FFMA R37, -R4, 1.4426950216293334961, -R37 ;  /* 0x3fb8aa3b04257823 */ /* 0x000fe20000000925 */
[----:B------:R1:W-:Y:S01]  /*5250*/  MUFU.EX2 R24, R29 ;  /* 0x0000001d00187308 */ /* 0x0003e20000000800 */
[----:B---3--:R-:W-:Y:S01]  /*5260*/  FFMA.RM R33, R34, R43, 12582913 ;  /* 0x4b40000122217423 */ /* 0x008fe2000000402b */
[----:B------:R-:W-:Y:S01]  /*5270*/  FFMA.SAT R34, -R0, R41, 0.5 ;  /* 0x3f00000000227423 */ /* 0x000fe20000002129 */
[----:B------:R-:W-:Y:S01]  /*5280*/  FFMA R7, -R26, 1.925963033500011079e-08, R7 ;  /* 0x32a570601a077823 */ /* 0x000fe20000000107 */
[----:B------:R-:W-:Y:S01]  /*5290*/  FFMA R10, R59, R10, R38 ;  /* 0x0000000a3b0a7223 */ /* 0x000fe20000000026 */
[----:B------:R-:W-:Y:S01]  /*52a0*/  FMUL R52, R60, R52 ;  /* 0x000000343c347220 */ /* 0x000fe20000400000 */
[----:B------:R-:W-:Y:S01]  /*52b0*/  FFMA.RM R35, R34, R43, 12582913 ;  /* 0x4b40000122237423 */ /* 0x000fe2000000402b */
[----:B------:R-:W-:Y:S01]  /*52c0*/  FMUL R40, R60, R55 ;  /* 0x000000373c287220 */ /* 0x000fe20000400000 */
[----:B------:R3:W-:Y:S01]  /*52d0*/  MUFU.EX2 R28, R11 ;  /* 0x0000000b001c7308 */ /* 0x0007e20000000800 */
[----:B-1----:R-:W-:Y:S01]  /*52e0*/  FADD R29, R21, -12583039 ;  /* 0xcb40007f151d7421 */ /* 0x002fe20000000000 */
[C---:B------:R-:W-:Y:S01]  /*52f0*/  FFMA R12, R59.reuse, R12, R54 ;  /* 0x0000000c3b0c7223 */ /* 0x040fe20000000036 */
[----:B------:R-:W-:Y:S01]  /*5300*/  FFMA R37, -R4, 1.925963033500011079e-08, R37 ;  /* 0x32a5706004257823 */ /* 0x000fe20000000125 */
[-C--:B------:R-:W-:Y:S01]  /*5310*/  FFMA.SAT R4, -R10, R41.reuse, 0.5 ;  /* 0x3f0000000a047423 */ /* 0x080fe20000002129 */
[C---:B------:R-:W-:Y:S01]  /*5320*/  FFMA R29, -R48.reuse, 1.4426950216293334961, -R29 ;  /* 0x3fb8aa3b301d7823 */ /* 0x040fe2000000091d */
[C---:B------:R-:W-:Y:S01]  /*5330*/  FFMA R6, R59.reuse, R6, R52 ;  /* 0x000000063b067223 */ /* 0x040fe20000000034 */
[----:B------:R-:W-:Y:S01]  /*5340*/  FFMA R20, R59, R20, R40 ;  /* 0x000000143b147223 */ /* 0x000fe20000000028 */
[----:B------:R1:W5:Y:S01]  /*5350*/  MUFU.EX2 R26, R7 ;  /* 0x00000007001a7308 */ /* 0x0003620000000800 */
[----:B---3--:R-:W-:Y:S01]  /*5360*/  FADD R11, R35, -12583039 ;  /* 0xcb40007f230b7421 */ /* 0x008fe20000000000 */
[----:B------:R-:W-:Y:S01]  /*5370*/  FFMA R29, -R48, 1.925963033500011079e-08, R29 ;  /* 0x32a57060301d7823 */ /* 0x000fe2000000011d */
[----:B------:R-:W-:Y:S01]  /*5380*/  FFMA.SAT R39, -R12, R41, 0.5 ;  /* 0x3f0000000c277423 */ /* 0x000fe20000002129 */
[----:B------:R-:W-:Y:S01]  /*5390*/  FFMA.RM R38, R4, R43, 12582913 ;  /* 0x4b40000104267423 */ /* 0x000fe2000000402b */
[----:B------:R-:W-:Y:S01]  /*53a0*/  FFMA R11, -R0, 1.4426950216293334961, -R11 ;  /* 0x3fb8aa3b000b7823 */ /* 0x000fe2000000090b */
[----:B------:R-:W-:Y:S01]  /*53b0*/  FFMA.SAT R4, -R20, R41, 0.5 ;  /* 0x3f00000014047423 */ /* 0x000fe20000002129 */
[----:B------:R-:W-:Y:S01]  /*53c0*/  FFMA.RM R40, R39, R43, 12582913 ;  /* 0x4b40000127287423 */ /* 0x000fe2000000402b */
[----:B------:R3:W5:Y:S01]  /*53d0*/  MUFU.EX2 R34, R29 ;  /* 0x0000001d00227308 */ /* 0x0007620000000800 */
[----:B-1----:R-:W-:Y:S01]  /*53e0*/  FADD R7, R33, -12583039 ;  /* 0xcb40007f21077421 */ /* 0x002fe20000000000 */
[----:B------:R-:W-:Y:S01]  /*53f0*/  FFMA R11, -R0, 1.925963033500011079e-08, R11 ;  /* 0x32a57060000b7823 */ /* 0x000fe2000000010b */
[----:B------:R-:W-:-:S02]  /*5400*/  IMAD.SHL.U32 R5, R5, 0x800000, RZ ;  /* 0x0080000005057824 */ /* 0x000fc400078e00ff */
[----:B------:R-:W-:Y:S01]  /*5410*/  FADD R39, R38, -12583039 ;  /* 0xcb40007f26277421 */ /* 0x000fe20000000000 */
[----:B------:R-:W-:Y:S01]  /*5420*/  FFMA R7, -R8, 1.4426950216293334961, -R7 ;  /* 0x3fb8aa3b08077823 */ /* 0x000fe20000000907 */
[----:B------:R-:W-:Y:S01]  /*5430*/  SHF.L.U32 R13, R13, 0x17, RZ ;  /* 0x000000170d0d7819 */ /* 0x000fe200000006ff */
[----:B--2---:R-:W-:Y:S01]  /*5440*/  FFMA R5, R5, R42, 1 ;  /* 0x3f80000005057423 */ /* 0x004fe2000000002a */
[----:B------:R1:W-:Y:S01]  /*5450*/  MUFU.EX2 R0, R11 ;  /* 0x0000000b00007308 */ /* 0x0003e20000000800 */
[----:B---3--:R-:W-:Y:S01]  /*5460*/  FFMA.SAT R29, -R6, R41, 0.5 ;  /* 0x3f000000061d7423 */ /* 0x008fe20000002129 */
[----:B------:R-:W-:Y:S01]  /*5470*/  FFMA R7, -R8, 1.925963033500011079e-08, R7 ;  /* 0x32a5706008077823 */ /* 0x000fe20000000107 */
[-C--:B------:R-:W-:Y:S01]  /*5480*/  FFMA.RM R41, R4, R43.reuse, 12582913 ;  /* 0x4b40000104297423 */ /* 0x080fe2000000402b */
[----:B------:R-:W-:Y:S02]  /*5490*/  IMAD.SHL.U32 R3, R3, 0x800000, RZ ;  /* 0x0080000003037824 */ /* 0x000fe400078e00ff */
[----:B------:R-:W-:Y:S01]  /*54a0*/  FFMA.RM R29, R29, R43, 12582913 ;  /* 0x4b4000011d1d7423 */ /* 0x000fe2000000402b */
[----:B------:R-:W-:Y:S01]  /*54b0*/  FFMA R39, -R10, 1.4426950216293334961, -R39 ;  /* 0x3fb8aa3b0a277823 */ /* 0x000fe20000000927 */
[----:B------:R-:W-:Y:S01]  /*54c0*/  FADD R43, R41, -12583039 ;  /* 0xcb40007f292b7421 */ /* 0x000fe20000000000 */
[----:B------:R2:W3:Y:S01]  /*54d0*/  MUFU.EX2 R8, R7 ;  /* 0x0000000700087308 */ /* 0x0004e20000000800 */
[----:B-1----:R-:W-:Y:S01]  /*54e0*/  FADD R11, R40, -12583039 ;  /* 0xcb40007f280b7421 */ /* 0x002fe20000000000 */
[----:B----4-:R-:W-:Y:S01]  /*54f0*/  FFMA R30, R13, R30, 1 ;  /* 0x3f8000000d1e7423 */ /* 0x010fe2000000001e */
[----:B------:R-:W-:Y:S01]  /*5500*/  FFMA R43, -R20, 1.4426950216293334961, -R43 ;  /* 0x3fb8aa3b142b7823 */ /* 0x000fe2000000092b */
[----:B-----5:R-:W-:Y:S01]  /*5510*/  FFMA R13, R3, R26, 1 ;  /* 0x3f800000030d7423 */ /* 0x020fe2000000001a */
[----:B------:R-:W-:Y:S01]  /*5520*/  FFMA R11, -R12, 1.4426950216293334961, -R11 ;  /* 0x3fb8aa3b0c0b7823 */ /* 0x000fe2000000090b */
[----:B------:R-:W-:Y:S01]  /*5530*/  FFMA R39, -R10, 1.925963033500011079e-08, R39 ;  /* 0x32a570600a277823 */ /* 0x000fe20000000127 */
[----:B------:R-:W-:Y:S01]  /*5540*/  IADD3 R3, R5, 0x1800000, RZ ;  /* 0x0180000005037810 */ /* 0x000fe20007ffe0ff */
[----:B------:R-:W-:Y:S01]  /*5550*/  FFMA R43, -R20, 1.925963033500011079e-08, R43 ;  /* 0x32a57060142b7823 */ /* 0x000fe2000000012b */
[----:B--2---:R-:W-:Y:S01]  /*5560*/  FADD R7, R29, -12583039 ;  /* 0xcb40007f1d077421 */ /* 0x004fe20000000000 */
[----:B------:R-:W-:Y:S01]  /*5570*/  FFMA R11, -R12, 1.925963033500011079e-08, R11 ;  /* 0x32a570600c0b7823 */ /* 0x000fe2000000010b */
[----:B------:R-:W-:Y:S01]  /*5580*/  LOP3.LUT R3, R3, 0x7f800000, RZ, 0xc0, !PT ;  /* 0x7f80000003037812 */ /* 0x000fe200078ec0ff */
[----:B------:R-:W1:Y:S01]  /*5590*/  MUFU.EX2 R37, R37 ;  /* 0x0000002500257308 */ /* 0x000e620000000800 */
[----:B------:R-:W-:Y:S01]  /*55a0*/  FFMA R7, -R6, 1.4426950216293334961, -R7 ;  /* 0x3fb8aa3b06077823 */ /* 0x000fe20000000907 */
[----:B------:R-:W-:Y:S01]  /*55b0*/  IMAD.SHL.U32 R25, R25, 0x800000, RZ ;  /* 0x0080000019197824 */ /* 0x000fe200078e00ff */
[----:B------:R-:W-:Y:S01]  /*55c0*/  ISETP.GT.U32.AND P1, PT, R3, 0x1ffffff, PT ;  /* 0x01ffffff0300780c */ /* 0x000fe20003f24070 */
[----:B------:R-:W-:-:S02]  /*55d0*/  IMAD.SHL.U32 R31, R31, 0x800000, RZ ;  /* 0x008000001f1f7824 */ /* 0x000fc400078e00ff */
[----:B------:R-:W-:Y:S01]  /*55e0*/  FFMA R7, -R6, 1.925963033500011079e-08, R7 ;  /* 0x32a5706006077823 */ /* 0x000fe20000000107 */
[----:B------:R-:W-:Y:S01]  /*55f0*/  SHF.L.U32 R27, R27, 0x17, RZ ;  /* 0x000000171b1b7819 */ /* 0x000fe200000006ff */
[----:B------:R-:W-:Y:S01]  /*5600*/  IMAD.SHL.U32 R21, R21, 0x800000, RZ ;  /* 0x0080000015157824 */ /* 0x000fe200078e00ff */
[----:B------:R-:W2:Y:S01]  /*5610*/  MUFU.EX2 R39, R39 ;  /* 0x0000002700277308 */ /* 0x000ea20000000800 */
[----:B------:R-:W-:Y:S01]  /*5620*/  SHF.L.U32 R9, R9, 0x17, RZ ;  /* 0x0000001709097819 */ /* 0x000fe200000006ff */
[----:B------:R-:W-:Y:S01]  /*5630*/  IMAD.SHL.U32 R23, R23, 0x800000, RZ ;  /* 0x0080000017177824 */ /* 0x000fe200078e00ff */
[----:B------:R-:W-:Y:S01]  /*5640*/  SHF.L.U32 R29, R29, 0x17, RZ ;  /* 0x000000171d1d7819 */ /* 0x000fe200000006ff */
[----:B------:R-:W-:Y:S01]  /*5650*/  IMAD.SHL.U32 R33, R33, 0x800000, RZ ;  /* 0x0080000021217824 */ /* 0x000fe200078e00ff */
[----:B------:R-:W-:Y:S01]  /*5660*/  SHF.L.U32 R41, R41, 0x17, RZ ;  /* 0x0000001729297819 */ /* 0x000fe200000006ff */
[----:B------:R-:W-:Y:S01]  /*5670*/  IMAD.SHL.U32 R35, R35, 0x800000, RZ ;  /* 0x0080000023237824 */ /* 0x000fe200078e00ff */
[----:B------:R-:W-:Y:S01]  /*5680*/  BSSY B1, `(.L_x_117) ;  /* 0x000001e000017945 */ /* 0x000fe20003800000 */
[----:B------:R-:W4:Y:S01]  /*5690*/  MUFU.EX2 R4, R7 ;  /* 0x0000000700047308 */ /* 0x000f220000000800 */
[----:B------:R-:W-:-:S02]  /*56a0*/  IMAD.SHL.U32 R36, R36, 0x800000, RZ ;  /* 0x0080000024247824 */ /* 0x000fc400078e00ff */
[----:B------:R-:W-:Y:S01]  /*56b0*/  FFMA R32, R25, R32, 1 ;  /* 0x3f80000019207423 */ /* 0x000fe20000000020 */
[----:B------:R-:W-:Y:S02]  /*56c0*/  IMAD.SHL.U32 R38, R38, 0x800000, RZ ;  /* 0x0080000026267824 */ /* 0x000fe400078e00ff */
[----:B------:R-:W-:Y:S01]  /*56d0*/  FFMA R27, R27, R24, 1 ;  /* 0x3f8000001b1b7423 */ /* 0x000fe20000000018 */
[----:B------:R-:W-:Y:S02]  /*56e0*/  IMAD.SHL.U32 R40, R40, 0x800000, RZ ;  /* 0x0080000028287824 */ /* 0x000fe400078e00ff */
[----:B------:R-:W-:Y:S01]  /*56f0*/  FFMA R46, R31, R46, 1 ;  /* 0x3f8000001f2e7423 */ /* 0x000fe2000000002e */
[----:B------:R-:W-:Y:S01]  /*5700*/  FFMA R25, R21, R34, 1 ;  /* 0x3f80000015197423 */ /* 0x000fe20000000022 */
[----:B------:R-:W5:Y:S01]  /*5710*/  MUFU.EX2 R11, R11 ;  /* 0x0000000b000b7308 */ /* 0x000f620000000800 */
[----:B------:R-:W-:Y:S01]  /*5720*/  FFMA R23, R23, R44, 1 ;  /* 0x3f80000017177423 */ /* 0x000fe2000000002c */
[----:B------:R-:W-:Y:S01]  /*5730*/  FFMA R28, R9, R28, 1 ;  /* 0x3f800000091c7423 */ /* 0x000fe2000000001c */
[----:B---3--:R-:W-:Y:S01]  /*5740*/  FFMA R24, R33, R8, 1 ;  /* 0x3f80000021187423 */ /* 0x008fe20000000008 */
[----:B------:R-:W-:Y:S01]  /*5750*/  FFMA R26, R35, R0, 1 ;  /* 0x3f800000231a7423 */ /* 0x000fe20000000000 */
[----:B-1----:R-:W-:Y:S01]  /*5760*/  FFMA R31, R36, R37, 1 ;  /* 0x3f800000241f7423 */ /* 0x002fe20000000025 */
[----:B--2---:R-:W-:-:S02]  /*5770*/  FFMA R39, R38, R39, 1 ;  /* 0x3f80000026277423 */ /* 0x004fc40000000027 */
[----:B------:R-:W1:Y:S01]  /*5780*/  MUFU.EX2 R6, R43 ;  /* 0x0000002b00067308 */ /* 0x000e620000000800 */
[----:B----4-:R-:W-:Y:S01]  /*5790*/  FFMA R34, R29, R4, 1 ;  /* 0x3f8000001d227423 */ /* 0x010fe20000000004 */
[----:B-----5:R-:W-:Y:S01]  /*57a0*/  FFMA R40, R40, R11, 1 ;  /* 0x3f80000028287423 */ /* 0x020fe2000000000b */
[----:B-1----:R-:W-:Y:S01]  /*57b0*/  FFMA R41, R41, R6, 1 ;  /* 0x3f80000029297423 */ /* 0x002fe20000000006 */
[----:B------:R-:W-:Y:S06]  /*57c0*/  @P1 BRA `(.L_x_118) ;  /* 0x0000000000141947 */ /* 0x000fec0003800000 */
[----:B------:R-:W-:Y:S01]  /*57d0*/  IMAD.MOV.U32 R3, RZ, RZ, R5 ;  /* 0x000000ffff037224 */ /* 0x000fe200078e0005 */
[----:B------:R-:W-:-:S07]  /*57e0*/  MOV R38, 0x5800 ;  /* 0x0000580000267802 */ /* 0x000fce0000000f00 */
[----:B------:R-:W-:Y:S05]  /*57f0*/  CALL.REL.NOINC `($__internal_0_$__cuda_sm20_rcp_rn_f32_slowpath) ;  /* 0x0000004800887944 */ /* 0x000fea0003c00000 */
[----:B------:R-:W-:Y:S01]  /*5800*/  IMAD.MOV.U32 R4, RZ, RZ, R0 ;  /* 0x000000ffff047224 */ /* 0x000fe200078e0000 */
[----:B------:R-:W-:Y:S06]  /*5810*/  BRA `(.L_x_119) ;  /* 0x0000000000107947 */ /* 0x000fec0003800000 */
.L_x_118:
[----:B------:R-:W1:Y:S02]  /*5820*/  MUFU.RCP R4, R5 ;  /* 0x0000000500047308 */ /* 0x000e640000001000 */
[----:B-1----:R-:W-:-:S04]  /*5830*/  FFMA R0, R5, R4, -1 ;  /* 0xbf80000005007423 */ /* 0x002fc80000000004 */
[----:B------:R-:W-:-:S04]  /*5840*/  FADD.FTZ R3, -R0, -RZ ;  /* 0x800000ff00037221 */ /* 0x000fc80000010100 */
[----:B------:R-:W-:-:S07]  /*5850*/  FFMA R4, R4, R3, R4 ;  /* 0x0000000304047223 */ /* 0x000fce0000000004 */
.L_x_119:
[----:B------:R-:W-:Y:S05]  /*5860*/  BSYNC B1 ;  /* 0x0000000000017941 */ /* 0x000fea0003800000 */
.L_x_117:
        /* <DEDUP_REMOVED lines=10> */
.L_x_121:
[----:B------:R-:W1:Y:S02]  /*5910*/  MUFU.RCP R5, R30 ;  /* 0x0000001e00057308 */ /* 0x000e640000001000 */
[----:B-1----:R-:W-:-:S04]  /*5920*/  FFMA R0, R30, R5, -1 ;  /* 0xbf8000001e007423 */ /* 0x002fc80000000005 */
[----:B------:R-:W-:-:S04]  /*5930*/  FADD.FTZ R0, -R0, -RZ ;  /* 0x800000ff00007221 */ /* 0x000fc80000010100 */
[----:B------:R-:W-:-:S07]  /*5940*/  FFMA R5, R5, R0, R5 ;  /* 0x0000000005057223 */ /* 0x000fce0000000005 */
.L_x_122:
[----:B------:R-:W-:Y:S05]  /*5950*/  BSYNC B1 ;  /* 0x0000000000017941 */ /* 0x000fea0003800000 */
.L_x_120:
        /* <DEDUP_REMOVED lines=10> */
.L_x_124:
[----:B------:R-:W1:Y:S02]  /*5a00*/  MUFU.RCP R6, R23 ;  /* 0x0000001700067308 */ /* 0x000e640000001000 */
[----:B-1----:R-:W-:-:S04]  /*5a10*/  FFMA R0, R23, R6, -1 ;  /* 0xbf80000017007423 */ /* 0x002fc80000000006 */
[----:B------:R-:W-:-:S04]  /*5a20*/  FADD.FTZ R3, -R0, -RZ ;  /* 0x800000ff00037221 */ /* 0x000fc80000010100 */
[----:B------:R-:W-:-:S07]  /*5a30*/  FFMA R6, R6, R3, R6 ;  /* 0x0000000306067223 */ /* 0x000fce0000000006 */
.L_x_125:
[----:B------:R-:W-:Y:S05]  /*5a40*/  BSYNC B1 ;  /* 0x0000000000017941 */ /* 0x000fea0003800000 */
.L_x_123:
        /* <DEDUP_REMOVED lines=10> */
.L_x_127:
[----:B------:R-:W1:Y:S02]  /*5af0*/  MUFU.RCP R7, R32 ;  /* 0x0000002000077308 */ /* 0x000e640000001000 */
[----:B-1----:R-:W-:-:S04]  /*5b00*/  FFMA R0, R32, R7, -1 ;  /* 0xbf80000020007423 */ /* 0x002fc80000000007 */
[----:B------:R-:W-:-:S04]  /*5b10*/  FADD.FTZ R0, -R0, -RZ ;  /* 0x800000ff00007221 */ /* 0x000fc80000010100 */
[----:B------:R-:W-:-:S07]  /*5b20*/  FFMA R7, R7, R0, R7 ;  /* 0x0000000007077223 */ /* 0x000fce0000000007 */
.L_x_128:
[----:B------:R-:W-:Y:S05]  /*5b30*/  BSYNC B1 ;  /* 0x0000000000017941 */ /* 0x000fea0003800000 */
.L_x_126:
        /* <DEDUP_REMOVED lines=10> */
.L_x_130:
[----:B------:R-:W1:Y:S02]  /*5be0*/  MUFU.RCP R8, R27 ;  /* 0x0000001b00087308 */ /* 0x000e640000001000 */
[----:B-1----:R-:W-:-:S04]  /*5bf0*/  FFMA R0, R27, R8, -1 ;  /* 0xbf8000001b007423 */ /* 0x002fc80000000008 */
[----:B------:R-:W-:-:S04]  /*5c00*/  FADD.FTZ R3, -R0, -RZ ;  /* 0x800000ff00037221 */ /* 0x000fc80000010100 */
[----:B------:R-:W-:-:S07]  /*5c10*/  FFMA R8, R8, R3, R8 ;  /* 0x0000000308087223 */ /* 0x000fce0000000008 */
.L_x_131:
[----:B------:R-:W-:Y:S05]  /*5c20*/  BSYNC B1 ;  /* 0x0000000000017941 */ /* 0x000fea0003800000 */
.L_x_129:
        /* <DEDUP_REMOVED lines=10> */
.L_x_133:
[----:B------:R-:W1:Y:S02]  /*5cd0*/  MUFU.RCP R9, R46 ;  /* 0x0000002e00097308 */ /* 0x000e640000001000 */
[----:B-1----:R-:W-:-:S04]  /*5ce0*/  FFMA R0, R46, R9, -1 ;  /* 0xbf8000002e007423 */ /* 0x002fc80000000009 */
[----:B------:R-:W-:-:S04]  /*5cf0*/  FADD.FTZ R0, -R0, -RZ ;  /* 0x800000ff00007221 */ /* 0x000fc80000010100 */
[----:B------:R-:W-:-:S07]  /*5d00*/  FFMA R9, R9, R0, R9 ;  /* 0x0000000009097223 */ /* 0x000fce0000000009 */
.L_x_134:
[----:B------:R-:W-:Y:S05]  /*5d10*/  BSYNC B1 ;  /* 0x0000000000017941 */ /* 0x000fea0003800000 */
.L_x_132:
        /* <DEDUP_REMOVED lines=10> */
.L_x_136:
[----:B------:R-:W1:Y:S02]  /*5dc0*/  MUFU.RCP R10, R13 ;  /* 0x0000000d000a7308 */ /* 0x000e640000001000 */
[----:B-1----:R-:W-:-:S04]  /*5dd0*/  FFMA R0, R13, R10, -1 ;  /* 0xbf8000000d007423 */ /* 0x002fc8000000000a */
[----:B------:R-:W-:-:S04]  /*5de0*/  FADD.FTZ R3, -R0, -RZ ;  /* 0x800000ff00037221 */ /* 0x000fc80000010100 */
[----:B------:R-:W-:-:S07]  /*5df0*/  FFMA R10, R10, R3, R10 ;  /* 0x000000030a0a7223 */ /* 0x000fce000000000a */
.L_x_137:
[----:B------:R-:W-:Y:S05]  /*5e00*/  BSYNC B1 ;  /* 0x0000000000017941 */ /* 0x000fea0003800000 */
.L_x_135:
        /* <DEDUP_REMOVED lines=10> */
.L_x_139:
[----:B------:R-:W1:Y:S02]  /*5eb0*/  MUFU.RCP R11, R28 ;  /* 0x0000001c000b7308 */ /* 0x000e640000001000 */
[----:B-1----:R-:W-:-:S04]  /*5ec0*/  FFMA R0, R28, R11, -1 ;  /* 0xbf8000001c007423 */ /* 0x002fc8000000000b */
[----:B------:R-:W-:-:S04]  /*5ed0*/  FADD.FTZ R0, -R0, -RZ ;  /* 0x800000ff00007221 */ /* 0x000fc80000010100 */
[----:B------:R-:W-:-:S07]  /*5ee0*/  FFMA R11, R11, R0, R11 ;  /* 0x000000000b0b7223 */ /* 0x000fce000000000b */
.L_x_140:
[----:B------:R-:W-:Y:S05]  /*5ef0*/  BSYNC B1 ;  /* 0x0000000000017941 */ /* 0x000fea0003800000 */
.L_x_138:
        /* <DEDUP_REMOVED lines=10> */
.L_x_142:
[----:B------:R-:W1:Y:S02]  /*5fa0*/  MUFU.RCP R12, R25 ;  /* 0x00000019000c7308 */ /* 0x000e640000001000 */
[----:B-1----:R-:W-:-:S04]  /*5fb0*/  FFMA R0, R25, R12, -1 ;  /* 0xbf80000019007423 */ /* 0x002fc8000000000c */
[----:B------:R-:W-:-:S04]  /*5fc0*/  FADD.FTZ R3, -R0, -RZ ;  /* 0x800000ff00037221 */ /* 0x000fc80000010100 */
[----:B------:R-:W-:-:S07]  /*5fd0*/  FFMA R12, R12, R3, R12 ;  /* 0x000000030c0c7223 */ /* 0x000fce000000000c */
.L_x_143:
[----:B------:R-:W-:Y:S05]  /*5fe0*/  BSYNC B1 ;  /* 0x0000000000017941 */ /* 0x000fea0003800000 */
.L_x_141:
        /* <DEDUP_REMOVED lines=10> */
.L_x_145:
[----:B------:R-:W1:Y:S02]  /*6090*/  MUFU.RCP R13, R24 ;  /* 0x00000018000d7308 */ /* 0x000e640000001000 */
[----:B-1----:R-:W-:-:S04]  /*60a0*/  FFMA R0, R24, R13, -1 ;  /* 0xbf80000018007423 */ /* 0x002fc8000000000d */
[----:B------:R-:W-:-:S04]  /*60b0*/  FADD.FTZ R0, -R0, -RZ ;  /* 0x800000ff00007221 */ /* 0x000fc80000010100 */
[----:B------:R-:W-:-:S07]  /*60c0*/  FFMA R13, R13, R0, R13 ;  /* 0x000000000d0d7223 */ /* 0x000fce000000000d */
.L_x_146:
[----:B------:R-:W-:Y:S05]  /*60d0*/  BSYNC B1 ;  /* 0x0000000000017941 */ /* 0x000fea0003800000 */
.L_x_144:
        /* <DEDUP_REMOVED lines=10> */
.L_x_148:
[----:B------:R-:W1:Y:S02]  /*6180*/  MUFU.RCP R23, R26 ;  /* 0x0000001a00177308 */ /* 0x000e640000001000 */
[----:B-1----:R-:W-:-:S04]  /*6190*/  FFMA R0, R26, R23, -1 ;  /* 0xbf8000001a007423 */ /* 0x002fc80000000017 */
[----:B------:R-:W-:-:S04]  /*61a0*/  FADD.FTZ R0, -R0, -RZ ;  /* 0x800000ff00007221 */ /* 0x000fc80000010100 */
[----:B------:R-:W-:-:S07]  /*61b0*/  FFMA R23, R23, R0, R23 ;  /* 0x0000000017177223 */ /* 0x000fce0000000017 */
.L_x_149:
[----:B------:R-:W-:Y:S05]  /*61c0*/  BSYNC B1 ;  /* 0x0000000000017941 */ /* 0x000fea0003800000 */
.L_x_147:
        /* <DEDUP_REMOVED lines=10> */
.L_x_151:
[----:B------:R-:W1:Y:S02]  /*6270*/  MUFU.RCP R24, R31 ;  /* 0x0000001f00187308 */ /* 0x000e640000001000 */
[----:B-1----:R-:W-:-:S04]  /*6280*/  FFMA R0, R31, R24, -1 ;  /* 0xbf8000001f007423 */ /* 0x002fc80000000018 */
[----:B------:R-:W-:-:S04]  /*6290*/  FADD.FTZ R3, -R0, -RZ ;  /* 0x800000ff00037221 */ /* 0x000fc80000010100 */
[----:B------:R-:W-:-:S07]  /*62a0*/  FFMA R24, R24, R3, R24 ;  /* 0x0000000318187223 */ /* 0x000fce0000000018 */
.L_x_152:
[----:B------:R-:W-:Y:S05]  /*62b0*/  BSYNC B1 ;  /* 0x0000000000017941 */ /* 0x000fea0003800000 */
.L_x_150:
        /* <DEDUP_REMOVED lines=10> */
.L_x_154:
[----:B------:R-:W1:Y:S02]  /*6360*/  MUFU.RCP R25, R34 ;  /* 0x0000002200197308 */ /* 0x000e640000001000 */
[----:B-1----:R-:W-:-:S04]  /*6370*/  FFMA R0, R34, R25, -1 ;  /* 0xbf80000022007423 */ /* 0x002fc80000000019 */
[----:B------:R-:W-:-:S04]  /*6380*/  FADD.FTZ R0, -R0, -RZ ;  /* 0x800000ff00007221 */ /* 0x000fc80000010100 */
[----:B------:R-:W-:-:S07]  /*6390*/  FFMA R25, R25, R0, R25 ;  /* 0x0000000019197223 */ /* 0x000fce0000000019 */
.L_x_155:
[----:B------:R-:W-:Y:S05]  /*63a0*/  BSYNC B1 ;  /* 0x0000000000017941 */ /* 0x000fea0003800000 */
.L_x_153:
        /* <DEDUP_REMOVED lines=10> */
.L_x_157:
[----:B------:R-:W1:Y:S02]  /*6450*/  MUFU.RCP R26, R39 ;  /* 0x00000027001a7308 */ /* 0x000e640000001000 */
[----:B-1----:R-:W-:-:S04]  /*6460*/  FFMA R0, R39, R26, -1 ;  /* 0xbf80000027007423 */ /* 0x002fc8000000001a */
[----:B------:R-:W-:-:S04]  /*6470*/  FADD.FTZ R3, -R0, -RZ ;  /* 0x800000ff00037221 */ /* 0x000fc80000010100 */
[----:B------:R-:W-:-:S07]  /*6480*/  FFMA R26, R26, R3, R26 ;  /* 0x000000031a1a7223 */ /* 0x000fce000000001a */
.L_x_158:
[----:B------:R-:W-:Y:S05]  /*6490*/  BSYNC B1 ;  /* 0x0000000000017941 */ /* 0x000fea0003800000 */
.L_x_156:
        /* <DEDUP_REMOVED lines=10> */
.L_x_160:
[----:B------:R-:W1:Y:S02]  /*6540*/  MUFU.RCP R27, R40 ;  /* 0x00000028001b7308 */ /* 0x000e640000001000 */
[----:B-1----:R-:W-:-:S04]  /*6550*/  FFMA R0, R40, R27, -1 ;  /* 0xbf80000028007423 */ /* 0x002fc8000000001b */
[----:B------:R-:W-:-:S04]  /*6560*/  FADD.FTZ R0, -R0, -RZ ;  /* 0x800000ff00007221 */ /* 0x000fc80000010100 */
[----:B------:R-:W-:-:S07]  /*6570*/  FFMA R27, R27, R0, R27 ;  /* 0x000000001b1b7223 */ /* 0x000fce000000001b */
.L_x_161:
[----:B------:R-:W-:Y:S05]  /*6580*/  BSYNC B1 ;  /* 0x0000000000017941 */ /* 0x000fea0003800000 */
.L_x_159:
        /* <DEDUP_REMOVED lines=9> */
.L_x_163:
[----:B------:R-:W1:Y:S02]  /*6620*/  MUFU.RCP R0, R41 ;  /* 0x0000002900007308 */ /* 0x000e640000001000 */
[----:B-1----:R-:W-:-:S04]  /*6630*/  FFMA R3, R41, R0, -1 ;  /* 0xbf80000029037423 */ /* 0x002fc80000000000 */
[----:B------:R-:W-:-:S04]  /*6640*/  FADD.FTZ R3, -R3, -RZ ;  /* 0x800000ff03037221 */ /* 0x000fc80000010100 */
[----:B------:R-:W-:-:S07]  /*6650*/  FFMA R0, R0, R3, R0 ;  /* 0x0000000300007223 */ /* 0x000fce0000000000 */
.L_x_164:
[----:B------:R-:W-:Y:S05]  /*6660*/  BSYNC B1 ;  /* 0x0000000000017941 */ /* 0x000fea0003800000 */
.L_x_162:
[----:B------:R-:W-:Y:S01]  /*6670*/  IMAD.U32 R3, RZ, RZ, UR10 ;  /* 0x0000000aff037e24 */ /* 0x000fe2000f8e00ff */
[----:B------:R-:W-:Y:S01]  /*6680*/  F2FP.F16.F32.PACK_AB R4, R5, R4 ;  /* 0x000000040504723e */ /* 0x000fe200000000ff */
[----:B------:R-:W-:Y:S05]  /*6690*/  WARPSYNC.ALL ;  /* 0x0000000000007948 */ /* 0x000fea0003800000 */
[----:B------:R-:W-:Y:S01]  /*66a0*/  LEA R14, R3, R14, 0xc ;  /* 0x0000000e030e7211 */ /* 0x000fe200078e60ff */
[----:B------:R-:W-:Y:S01]  /*66b0*/  BSSY B0, `(.L_x_165) ;  /* 0x000001e000007945 */ /* 0x000fe20003800000 */
[----:B------:R-:W-:Y:S02]  /*66c0*/  F2FP.F16.F32.PACK_AB R5, R7, R6 ;  /* 0x000000060705723e */ /* 0x000fe400000000ff */
[----:B------:R-:W-:-:S02]  /*66d0*/  LEA R14, R14, UR52, 0x1 ;  /* 0x000000340e0e7c11 */ /* 0x000fc4000f8e08ff */
[----:B------:R-:W-:Y:S02]  /*66e0*/  F2FP.F16.F32.PACK_AB R6, R9, R8 ;  /* 0x000000080906723e */ /* 0x000fe400000000ff */
[----:B------:R-:W-:Y:S02]  /*66f0*/  F2FP.F16.F32.PACK_AB R7, R11, R10 ;  /* 0x0000000a0b07723e */ /* 0x000fe400000000ff */
[----:B------:R-:W-:Y:S02]  /*6700*/  F2FP.F16.F32.PACK_AB R8, R13, R12 ;  /* 0x0000000c0d08723e */ /* 0x000fe400000000ff */
[----:B------:R-:W-:Y:S01]  /*6710*/  F2FP.F16.F32.PACK_AB R9, R24, R23 ;  /* 0x000000171809723e */ /* 0x000fe200000000ff */
[----:B------:R1:W-:Y:S01]  /*6720*/  STSM.16.M88.4 [R14+0x200], R4 ;  /* 0x000200040e007844 */ /* 0x0003e20000000200 */
[----:B------:R-:W-:Y:S02]  /*6730*/  F2FP.F16.F32.PACK_AB R10, R26, R25 ;  /* 0x000000191a0a723e */ /* 0x000fe400000000ff */
[----:B------:R-:W-:-:S02]  /*6740*/  F2FP.F16.F32.PACK_AB R11, R0, R27 ;  /* 0x0000001b000b723e */ /* 0x000fc400000000ff */
        /* <DEDUP_REMOVED lines=13> */
[----:B------:R-:W-:Y:S02]  /*6820*/  UIADD3 UR4, UR4, 0x200, URZ ;  /* 0x0000020004047890 */ /* 0x000fe4000fffe03f */
[----:B------:R-:W-:Y:S01]  /*6830*/  UIADD3.X UR13, URZ, UR57, URZ, UP0, !UPT ;  /* 0x000000393f0d7290 */ /* 0x000fe200087fe43f */
[----:B------:R-:W-:Y:S01]  /*6840*/  UMOV UR6, UR46 ;  /* 0x0000002e00067c82 */ /* 0x000fe20008000000 */
[----:B------:R-:W-:-:S07]  /*6850*/  UMOV UR7, UR47 ;  /* 0x0000002f00077c82 */ /* 0x000fce0008000000 */
[----:B------:R2:W-:Y:S01]  /*6860*/  UTMASTG.3D [UR4], [UR12] ;  /* 0x000000040c0073b5 */ /* 0x0005e20008010000 */
[----:B------:R0:W-:Y:S01]  /*6870*/  UTMACMDFLUSH ;  /* 0x00000000000079b7 */ /* 0x0001e20000000000 */
[----:B--2---:R-:W-:-:S04]  /*6880*/  DEPBAR.LE SB0, 0x1 ;  /* 0x000080400000791a */ /* 0x004fc80000000000 */
.L_x_166:
[----:B------:R-:W-:Y:S05]  /*6890*/  BSYNC B0 ;  /* 0x0000000000007941 */ /* 0x000fea0003800000 */
.L_x_165:
[----:B------:R-:W-:Y:S06]  /*68a0*/  BAR.SYNC.DEFER_BLOCKING 0x1, 0x100 ;  /* 0x0044000000007b1d */ /* 0x000fec0000010000 */
[----:B------:R-:W-:Y:S04]  /*68b0*/  BSSY B0, `(.L_x_167) ;  /* 0x0000009000007945 */ /* 0x000fe80003800000 */
[----:B------:R-:W-:Y:S05]  /*68c0*/  @P0 BRA `(.L_x_168) ;  /* 0x00000000001c0947 */ /* 0x000fea0003800000 */
[----:B------:R-:W-:-:S13]  /*68d0*/  ISETP.NE.AND P0, PT, R65, 0x3, PT ;  /* 0x000000034100780c */ /* 0x000fda0003f05270 */
[----:B------:R-:W-:Y:S05]  /*68e0*/  @!P0 BRA `(.L_x_169) ;  /* 0x0000000000048947 */ /* 0x000fea0003800000 */
[----:B------:R-:W-:Y:S01]  /*68f0*/  BPT.TRAP 0x1 ;  /* 0x000000040000795c */ /* 0x000fe20000300000 */
.L_x_169:
[----:B------:R-:W-:-:S04]  /*6900*/  ULEA UR4, UR38, UR52, 0x3 ;  /* 0x0000003426047291 */ /* 0x000fc8000f8e183f */
[----:B------:R-:W-:-:S04]  /*6910*/  UIADD3 UR4, UR4, 0x98, URZ ;  /* 0x0000009804047890 */ /* 0x000fc8000fffe03f */
[----:B------:R-:W-:-:S09]  /*6920*/  UPRMT UR4, UR51, 0x654, UR4 ;  /* 0x0000065433047896 */ /* 0x000fd20008000004 */
[----:B------:R-:W-:Y:S03]  /*6930*/  SYNCS.ARRIVE.TRANS64.RED.A1T0 RZ, [UR4], RZ ;  /* 0x000000ffffff79a7 */ /* 0x000fe60008100404 */
.L_x_168:
[----:B------:R-:W-:Y:S05]  /*6940*/  BSYNC B0 ;  /* 0x0000000000007941 */ /* 0x000fea0003800000 */
.L_x_167:
[----:B------:R-:W-:Y:S01]  /*6950*/  IADD3 R16, P0, R16, UR36, RZ ;  /* 0x0000002410107c10 */ /* 0x000fe2000ff1e0ff */
[----:B------:R-:W-:Y:S01]  /*6960*/  ULDC.64 UR4, c[0x0][0x8f8] ;  /* 0x00023e0000047ab9 */ /* 0x000fe20000000a00 */
[----:B------:R-:W-:Y:S01]  /*6970*/  UIADD3 UR38, UR38, 0x1, URZ ;  /* 0x0000000126267890 */ /* 0x000fe2000fffe03f */
[----:B------:R-:W-:Y:S01]  /*6980*/  PRMT R0, RZ, 0x7610, R0 ;  /* 0x00007610ff007816 */ /* 0x000fe20000000000 */
[----:B------:R-:W-:Y:S01]  /*6990*/  UMOV UR47, 0xffffffff ;  /* 0xffffffff002f7882 */ /* 0x000fe20000000000 */
[----:B------:R-:W-:Y:S01]  /*69a0*/  IADD3.X R17, R17, UR42, RZ, P0, !PT ;  /* 0x0000002a11117c10 */ /* 0x000fe200087fe4ff */
[----:B------:R-:W-:Y:S01]  /*69b0*/  UISETP.NE.AND UP0, UPT, UR38, 0x3, UPT ;  /* 0x000000032600788c */ /* 0x000fe2000bf05270 */
[----:B------:R-:W-:Y:S01]  /*69c0*/  ISETP.GE.U32.AND P0, PT, R16, UR4, PT ;  /* 0x0000000410007c0c */ /* 0x000fe2000bf06070 */
[----:B------:R-:W-:Y:S02]  /*69d0*/  IMAD.MOV.U32 R23, RZ, RZ, -0x1 ;  /* 0xffffffffff177424 */ /* 0x000fe400078e00ff */
[----:B------:R-:W-:Y:S01]  /*69e0*/  USEL UR38, UR38, URZ, UP0 ;  /* 0x0000003f26267287 */ /* 0x000fe20008000000 */
[----:B------:R-:W-:Y:S01]  /*69f0*/  ISETP.GE.U32.AND.EX P0, PT, R17, UR5, PT, P0 ;  /* 0x0000000511007c0c */ /* 0x000fe2000bf06100 */
[----:B------:R-:W-:-:S12]  /*6a00*/  IMAD.MOV.U32 R62, RZ, RZ, -0x1 ;  /* 0xffffffffff3e7424 */ /* 0x000fd800078e00ff */
[----:B------:R-:W-:Y:S05]  /*6a10*/  @P0 BRA `(.L_x_170) ;  /* 0x0000000400680947 */ /* 0x000fea0003800000 */
[----:B------:R-:W2:Y:S01]  /*6a20*/  S2R R12, SR_CTAID.X ;  /* 0x00000000000c7919 */ /* 0x000ea20000002500 */
[----:B-1----:R-:W1:Y:S01]  /*6a30*/  LDC.64 R10, c[0x0][0x8d0] ;  /* 0x00023400ff0a7b82 */ /* 0x002e620000000a00 */
[----:B------:R-:W-:Y:S01]  /*6a40*/  ULDC UR4, c[0x0][0x150] ;  /* 0x0000540000047ab9 */ /* 0x000fe20000000800 */
[----:B------:R-:W-:Y:S01]  /*6a50*/  MOV R8, R16 ;  /* 0x0000001000087202 */ /* 0x000fe20000000f00 */
[----:B------:R-:W3:Y:S01]  /*6a60*/  S2R R24, SR_CTAID.Y ;  /* 0x0000000000187919 */ /* 0x000ee20000002600 */
[----:B------:R-:W-:-:S04]  /*6a70*/  IMAD.MOV.U32 R9, RZ, RZ, R17 ;  /* 0x000000ffff097224 */ /* 0x000fc800078e0011 */
[----:B------:R-:W4:Y:S08]  /*6a80*/  LDC R25, c[0x0][0x144] ;  /* 0x00005100ff197b82 */ /* 0x000f300000000800 */
[----:B------:R-:W3:Y:S08]  /*6a90*/  LDC R0, c[0x0][0x8d8] ;  /* 0x00023600ff007b82 */ /* 0x000ef00000000800 */
[----:B------:R-:W3:Y:S01]  /*6aa0*/  LDC.64 R14, c[0x0][0x8c8] ;  /* 0x00023200ff0e7b82 */ /* 0x000ee20000000a00 */
[----:B-1----:R-:W-:-:S04]  /*6ab0*/  ISETP.NE.U32.AND P0, PT, R10, RZ, PT ;  /* 0x000000ff0a00720c */ /* 0x002fc80003f05070 */
[----:B------:R-:W-:Y:S02]  /*6ac0*/  ISETP.NE.AND.EX P0, PT, R11, RZ, PT, P0 ;  /* 0x000000ff0b00720c */ /* 0x000fe40003f05300 */
[----:B--2---:R-:W-:-:S05]  /*6ad0*/  I2FP.F32.U32 R3, R12 ;  /* 0x0000000c00037245 */ /* 0x004fca0000201000 */
[----:B------:R-:W-:-:S04]  /*6ae0*/  FMUL R3, R3, UR4 ;  /* 0x0000000403037c20 */ /* 0x000fc80008400000 */
[----:B------:R1:W2:Y:S02]  /*6af0*/  F2I.U32.TRUNC.NTZ R23, R3 ;  /* 0x0000000300177305 */ /* 0x0002a4000020f000 */
[----:B----4-:R-:W-:Y:S05]  /*6b00*/  @!P0 BRA `(.L_x_171) ;  /* 0x0000000000288947 */ /* 0x010fea0003800000 */
[----:B-1----:R-:W1:Y:S02]  /*6b10*/  LDC R3, c[0x0][0x8dc] ;  /* 0x00023700ff037b82 */ /* 0x002e640000000800 */
[----:B-1----:R-:W-:-:S05]  /*6b20*/  IADD3 R3, P0, R16, R3, RZ ;  /* 0x0000000310037210 */ /* 0x002fca0007f1e0ff */
        /* <DEDUP_REMOVED lines=8> */
.L_x_171:
[----:B------:R-:W4:Y:S01]  /*6bb0*/  LDC.64 R20, c[0x0][0x8e8] ;  /* 0x00023a00ff147b82 */ /* 0x000f220000000a00 */
[-CC-:B---3--:R-:W-:Y:S01]  /*6bc0*/  SHF.R.U64 R31, R8, R0.reuse, R9.reuse ;  /* 0x00000000081f7219 */ /* 0x188fe20000001209 */
[----:B------:R-:W-:Y:S01]  /*6bd0*/  ULDC UR4, c[0x0][0x154] ;  /* 0x0000550000047ab9 */ /* 0x000fe20000000800 */
[----:B------:R-:W-:Y:S02]  /*6be0*/  SHF.R.U32.HI R0, RZ, R0, R9 ;  /* 0x00000000ff007219 */ /* 0x000fe40000011609 */
[----:B-1----:R-:W-:Y:S02]  /*6bf0*/  IADD3 R3, P0, RZ, -R31, RZ ;  /* 0x8000001fff037210 */ /* 0x002fe40007f1e0ff */
[----:B--2---:R-:W-:Y:S01]  /*6c00*/  IADD3 R23, -R23, RZ, RZ ;  /* 0x000000ff17177210 */ /* 0x004fe20007ffe1ff */
[----:B------:R-:W1:Y:S01]  /*6c10*/  LDC R6, c[0x0][0x8c0] ;  /* 0x00023000ff067b82 */ /* 0x000e620000000800 */
[----:B------:R-:W-:Y:S01]  /*6c20*/  MOV R7, 0x1 ;  /* 0x0000000100077802 */ /* 0x000fe20000000f00 */
[----:B------:R-:W-:-:S02]  /*6c30*/  IMAD.X R5, RZ, RZ, ~R0, P0 ;  /* 0x000000ffff057224 */ /* 0x000fc400000e0e00 */
[----:B------:R-:W-:Y:S02]  /*6c40*/  IMAD R26, R25, R23, R12 ;  /* 0x00000017191a7224 */ /* 0x000fe400078e020c */
[-C--:B------:R-:W-:Y:S02]  /*6c50*/  IMAD R0, R5, R14.reuse, RZ ;  /* 0x0000000e05007224 */ /* 0x080fe400078e02ff */
[----:B------:R-:W2:Y:S01]  /*6c60*/  LDC R8, c[0x0][0x8b0] ;  /* 0x00022c00ff087b82 */ /* 0x000ea20000000800 */
[----:B------:R-:W-:-:S04]  /*6c70*/  IMAD.WIDE.U32 R4, R3, R14, R16 ;  /* 0x0000000e03047225 */ /* 0x000fc800078e0010 */
[----:B------:R-:W-:Y:S01]  /*6c80*/  IMAD R3, R3, R15, R0 ;  /* 0x0000000f03037224 */ /* 0x000fe200078e0200 */
[----:B------:R-:W-:Y:S02]  /*6c90*/  I2FP.F32.U32 R0, R24 ;  /* 0x0000001800007245 */ /* 0x000fe40000201000 */
[----:B------:R-:W3:Y:S01]  /*6ca0*/  LDC R28, c[0x0][0x900] ;  /* 0x00024000ff1c7b82 */ /* 0x000ee20000000800 */
[----:B------:R-:W-:Y:S01]  /*6cb0*/  IMAD.IADD R3, R5, 0x1, R3 ;  /* 0x0000000105037824 */ /* 0x000fe200078e0203 */
[----:B----4-:R-:W-:Y:S01]  /*6cc0*/  ISETP.NE.U32.AND P0, PT, R20, RZ, PT ;  /* 0x000000ff1400720c */ /* 0x010fe20003f05070 */
[----:B------:R-:W-:Y:S01]  /*6cd0*/  FMUL R0, R0, UR4 ;  /* 0x0000000400007c20 */ /* 0x000fe20008400000 */
[----:B------:R-:W-:Y:S02]  /*6ce0*/  IMAD.MOV.U32 R5, RZ, RZ, -0x1 ;  /* 0xffffffffff057424 */ /* 0x000fe400078e00ff */
[----:B------:R-:W-:Y:S01]  /*6cf0*/  ISETP.NE.AND.EX P0, PT, R21, RZ, PT, P0 ;  /* 0x000000ff1500720c */ /* 0x000fe20003f05300 */
[----:B------:R4:W3:Y:S01]  /*6d00*/  F2I.U32.TRUNC.NTZ R13, R0 ;  /* 0x00000000000d7305 */ /* 0x0008e2000020f000 */
[----:B------:R-:W4:Y:S01]  /*6d10*/  LDC R15, c[0x0][0x148] ;  /* 0x00005200ff0f7b82 */ /* 0x000f220000000800 */
[----:B-1----:R-:W-:-:S02]  /*6d20*/  SHF.R.U64 R12, R4, R6, R3 ;  /* 0x00000006040c7219 */ /* 0x002fc40000001203 */
[----:B------:R-:W-:-:S05]  /*6d30*/  SHF.R.U32.HI R3, RZ, R6, R3 ;  /* 0x00000006ff037219 */ /* 0x000fca0000011603 */
[----:B------:R-:W1:Y:S01]  /*6d40*/  LDC R25, c[0x0][0x8a8] ;  /* 0x00022a00ff197b82 */ /* 0x000e620000000800 */
[-CC-:B--2---:R-:W-:Y:S02]  /*6d50*/  SHF.R.U64 R10, R12, R8.reuse, R3.reuse ;  /* 0x000000080c0a7219 */ /* 0x184fe40000001203 */
[----:B------:R-:W-:-:S05]  /*6d60*/  SHF.R.U32.HI R3, RZ, R8, R3 ;  /* 0x00000008ff037219 */ /* 0x000fca0000011603 */
[----:B------:R-:W2:Y:S01]  /*6d70*/  LDC R27, c[0x0][0x8f0] ;  /* 0x00023c00ff1b7b82 */ /* 0x000ea20000000800 */
[-C--:B---3--:R-:W-:Y:S02]  /*6d80*/  SHF.L.U32 R4, R5, R28.reuse, RZ ;  /* 0x0000001c05047219 */ /* 0x088fe400000006ff */
[-CC-:B------:R-:W-:Y:S02]  /*6d90*/  SHF.R.U64 R14, R10, R28.reuse, R3.reuse ;  /* 0x0000001c0a0e7219 */ /* 0x180fe40000001203 */
[----:B------:R-:W-:Y:S02]  /*6da0*/  SHF.R.U32.HI R5, RZ, R28, R3 ;  /* 0x0000001cff057219 */ /* 0x000fe40000011603 */
[----:B------:R-:W-:Y:S01]  /*6db0*/  LOP3.LUT R23, RZ, R4, RZ, 0x33, !PT ;  /* 0x00000004ff177212 */ /* 0x000fe200078e33ff */
[----:B------:R-:W3:Y:S01]  /*6dc0*/  LDC R29, c[0x0][0x8e0] ;  /* 0x00023800ff1d7b82 */ /* 0x000ee20000000800 */
[----:B------:R-:W-:Y:S01]  /*6dd0*/  SHF.L.U32 R28, R7, R28, RZ ;  /* 0x0000001c071c7219 */ /* 0x000fe200000006ff */
[----:B------:R-:W-:-:S06]  /*6de0*/  IMAD.MOV.U32 R4, RZ, RZ, R14 ;  /* 0x000000ffff047224 */ /* 0x000fcc00078e000e */
[----:B------:R-:W1:Y:S01]  /*6df0*/  LDC R30, c[0x0][0x8b8] ;  /* 0x00022e00ff1e7b82 */ /* 0x000e620000000800 */
[----:B------:R-:W-:Y:S05]  /*6e00*/  @!P0 BRA `(.L_x_172) ;  /* 0x0000000000288947 */ /* 0x000fea0003800000 */
[----:B------:R-:W5:Y:S02]  /*6e10*/  LDC R3, c[0x0][0x8f4] ;  /* 0x00023d00ff037b82 */ /* 0x000f640000000800 */
[----:B-----5:R-:W-:-:S05]  /*6e20*/  IADD3 R3, P0, R14, R3, RZ ;  /* 0x000000030e037210 */ /* 0x020fca0007f1e0ff */
        /* <DEDUP_REMOVED lines=8> */
.L_x_172:
[----:B------:R-:W-:Y:S01]  /*6eb0*/  ISETP.NE.AND P0, PT, R2, 0x1, PT ;  /* 0x000000010200780c */ /* 0x000fe20003f05270 */
[----:B------:R-:W-:Y:S01]  /*6ec0*/  IMAD.MOV R13, RZ, RZ, -R13 ;  /* 0x000000ffff0d7224 */ /* 0x000fe200078e0a0d */
[----:B--2-4-:R-:W-:Y:S02]  /*6ed0*/  SHF.R.U64 R0, R4, R27, R5 ;  /* 0x0000001b04007219 */ /* 0x014fe40000001205 */
[----:B------:R-:W-:Y:S02]  /*6ee0*/  LOP3.LUT R23, R10, R23, RZ, 0xc0, !PT ;  /* 0x000000170a177212 */ /* 0x000fe400078ec0ff */
[----:B-1----:R-:W-:Y:S01]  /*6ef0*/  IADD3 R5, R25, -0x1, RZ ;  /* 0xffffffff19057810 */ /* 0x002fe20007ffe0ff */
[----:B------:R-:W-:Y:S01]  /*6f00*/  IMAD.MOV R3, RZ, RZ, -R0 ;  /* 0x000000ffff037224 */ /* 0x000fe200078e0a00 */
[----:B------:R-:W-:Y:S01]  /*6f10*/  R2UR UR47, R31 ;  /* 0x000000001f2f72ca */ /* 0x000fe200000e0000 */
[----:B------:R-:W-:Y:S01]  /*6f20*/  IMAD R23, R28, R0, R23 ;  /* 0x000000001c177224 */ /* 0x000fe200078e0217 */
[----:B------:R-:W-:Y:S01]  /*6f30*/  LOP3.LUT R5, R12, R5, RZ, 0xc0, !PT ;  /* 0x000000050c057212 */ /* 0x000fe200078ec0ff */
[----:B---3--:R-:W-:-:S02]  /*6f40*/  IMAD R0, R3, R29, R14 ;  /* 0x0000001d03007224 */ /* 0x008fc400078e020e */
[----:B------:R-:W-:Y:S02]  /*6f50*/  @P0 IMAD R26, R15, R13, R24 ;  /* 0x0000000d0f1a0224 */ /* 0x000fe400078e0218 */
[----:B------:R-:W-:Y:S02]  /*6f60*/  IMAD R0, R0, R25, R5 ;  /* 0x0000001900007224 */ /* 0x000fe400078e0205 */
[----:B------:R-:W-:Y:S02]  /*6f70*/  IMAD R23, R23, R30, R26 ;  /* 0x0000001e17177224 */ /* 0x000fe400078e021a */
[----:B------:R-:W-:-:S03]  /*6f80*/  IMAD.MOV.U32 R3, RZ, RZ, 0x1 ;  /* 0x00000001ff037424 */ /* 0x000fc600078e00ff */
[----:B------:R-:W-:Y:S02]  /*6f90*/  SEL R62, R0, R23, !P0 ;  /* 0x00000017003e7207 */ /* 0x000fe40004000000 */
[----:B------:R-:W-:Y:S02]  /*6fa0*/  SEL R23, R23, R0, !P0 ;  /* 0x0000000017177207 */ /* 0x000fe40004000000 */
[----:B------:R-:W-:-:S07]  /*6fb0*/  PRMT R0, R3, 0x7610, R0 ;  /* 0x0000761003007816 */ /* 0x000fce0000000000 */
.L_x_170:
[----:B------:R-:W-:Y:S01]  /*6fc0*/  UIADD3 UR48, UR10, 0x1, URZ ;  /* 0x000000010a307890 */ /* 0x000fe2000fffe03f */
[----:B------:R-:W-:Y:S01]  /*6fd0*/  LOP3.LUT P0, RZ, R0, 0xff, RZ, 0xc0, !PT ;  /* 0x000000ff00ff7812 */ /* 0x000fe2000780c0ff */
[----:B------:R-:W-:Y:S02]  /*6fe0*/  ULOP3.LUT UR43, UR8, 0x7, URZ, 0xc0, !UPT ;  /* 0x00000007082b7892 */ /* 0x000fe4000f8ec03f */
[----:B------:R-:W-:Y:S02]  /*6ff0*/  UISETP.NE.AND UP0, UPT, UR48, 0x3, UPT ;  /* 0x000000033000788c */ /* 0x000fe4000bf05270 */
[----:B------:R-:W-:Y:S02]  /*7000*/  UIADD3 UR39, UR39, 0x2, URZ ;  /* 0x0000000227277890 */ /* 0x000fe4000fffe03f */
[----:B------:R-:W-:Y:S02]  /*7010*/  USEL UR49, URZ, 0x1, UP0 ;  /* 0x000000013f317887 */ /* 0x000fe40008000000 */
[----:B------:R-:W-:-:S02]  /*7020*/  USEL UR48, UR48, URZ, UP0 ;  /* 0x0000003f30307287 */ /* 0x000fc40008000000 */
[----:B------:R-:W-:Y:S02]  /*7030*/  ULOP3.LUT UR49, UR9, UR49, URZ, 0x3c, !UPT ;  /* 0x0000003109317292 */ /* 0x000fe4000f8e3c3f */
[----:B------:R-:W-:Y:S10]  /*7040*/  @P0 BRA `(.L_x_173) ;  /* 0xffffffa400c80947 */ /* 0x000ff4000383ffff */
[----:B------:R-:W-:-:S13]  /*7050*/  PLOP3.LUT P0, PT, PT, PT, PT, 0x8, 0x0 ;  /* 0x000000000000781c */ /* 0x000fda0003f0e170 */
.L_x_23:
[----:B------:R-:W-:Y:S05]  /*7060*/  @P0 BRA `(.L_x_15) ;  /* 0x0000002800c00947 */ /* 0x000fea0003800000 */
[----:B------:R-:W-:Y:S01]  /*7070*/  ULDC.64 UR6, c[0x0][0x588] ;  /* 0x0001620000067ab9 */ /* 0x000fe20000000a00 */
[----:B------:R-:W-:Y:S01]  /*7080*/  ULDC.64 UR4, c[0x0][0x590] ;  /* 0x0001640000047ab9 */ /* 0x000fe20000000a00 */
[----:B------:R-:W-:Y:S01]  /*7090*/  ISETP.NE.U32.AND P0, PT, RZ, UR6, PT ;  /* 0x00000006ff007c0c */ /* 0x000fe2000bf05070 */
[----:B------:R-:W-:-:S04]  /*70a0*/  DEPBAR.LE SB0, 0x0 ;  /* 0x000080000000791a */ /* 0x000fc80000000000 */
[----:B------:R-:W-:Y:S01]  /*70b0*/  ISETP.NE.U32.AND P1, PT, RZ, UR4, PT ;  /* 0x00000004ff007c0c */ /* 0x000fe2000bf25070 */
[----:B------:R-:W-:Y:S01]  /*70c0*/  BSSY B0, `(.L_x_174) ;  /* 0x0000015000007945 */ /* 0x000fe20003800000 */
[----:B------:R-:W-:Y:S02]  /*70d0*/  ISETP.NE.AND.EX P0, PT, RZ, UR7, PT, P0 ;  /* 0x00000007ff007c0c */ /* 0x000fe4000bf05300 */
[----:B------:R-:W-:-:S13]  /*70e0*/  ISETP.NE.AND.EX P1, PT, RZ, UR5, PT, P1 ;  /* 0x00000005ff007c0c */ /* 0x000fda000bf25310 */
[----:B------:R-:W-:Y:S05]  /*70f0*/  @P0 BRA P1, `(.L_x_175) ;  /* 0x0000000000440947 */ /* 0x000fea0000800000 */
[----:B------:R-:W-:-:S04]  /*7100*/  ISETP.NE.U32.AND P0, PT, RZ, UR4, PT ;  /* 0x00000004ff007c0c */ /* 0x000fc8000bf05070 */
[----:B------:R-:W-:-:S13]  /*7110*/  ISETP.NE.AND.EX P0, PT, RZ, UR5, PT, P0 ;  /* 0x00000005ff007c0c */ /* 0x000fda000bf05300 */
[----:B------:R-:W-:Y:S05]  /*7120*/  @!P0 BRA `(.L_x_176) ;  /* 0x00000000002c8947 */ /* 0x000fea0003800000 */
[----:B------:R-:W-:-:S13]  /*7130*/  LOP3.LUT P0, RZ, R58, 0xff, RZ, 0xc0, !PT ;  /* 0x000000ff3aff7812 */ /* 0x000fda000780c0ff */
[----:B------:R-:W-:Y:S05]  /*7140*/  @!P0 BRA `(.L_x_177) ;  /* 0x0000000000108947 */ /* 0x000fea0003800000 */
[----:B-----5:R-:W-:-:S13]  /*7150*/  FSETP.NEU.AND P0, PT, R59, RZ, PT ;  /* 0x000000ff3b00720b */ /* 0x020fda0003f0d000 */
[----:B------:R-:W-:Y:S05]  /*7160*/  @!P0 BREAK B0 ;  /* 0x0000000000008942 */ /* 0x000fea0003800000 */
[----:B------:R-:W-:Y:S05]  /*7170*/  @P0 BRA `(.L_x_175) ;  /* 0x0000000000240947 */ /* 0x000fea0003800000 */
[----:B------:R-:W-:Y:S05]  /*7180*/  BRA `(.L_x_15) ;  /* 0x0000002800787947 */ /* 0x000fea0003800000 */
.L_x_177:
[----:B------:R-:W-:-:S04]  /*7190*/  ISETP.NE.U32.AND P0, PT, RZ, UR6, PT ;  /* 0x00000006ff007c0c */ /* 0x000fc8000bf05070 */
[----:B------:R-:W-:-:S13]  /*71a0*/  ISETP.NE.AND.EX P0, PT, RZ, UR7, PT, P0 ;  /* 0x00000007ff007c0c */ /* 0x000fda000bf05300 */
[----:B------:R-:W-:Y:S05]  /*71b0*/  @!P0 BREAK B0 ;  /* 0x0000000000008942 */ /* 0x000fea0003800000 */
[----:B------:R-:W-:Y:S05]  /*71c0*/  @P0 BRA `(.L_x_175) ;  /* 0x0000000000100947 */ /* 0x000fea0003800000 */
[----:B------:R-:W-:Y:S05]  /*71d0*/  BRA `(.L_x_15) ;  /* 0x0000002800647947 */ /* 0x000fea0003800000 */
.L_x_176:
[----:B-----5:R-:W-:-:S13]  /*71e0*/  FSETP.NEU.AND P0, PT, R59, RZ, PT ;  /* 0x000000ff3b00720b */ /* 0x020fda0003f0d000 */
[----:B------:R-:W-:Y:S05]  /*71f0*/  @!P0 BREAK B0 ;  /* 0x0000000000008942 */ /* 0x000fea0003800000 */
[----:B------:R-:W-:Y:S05]  /*7200*/  @!P0 BRA `(.L_x_15) ;  /* 0x0000002800588947 */ /* 0x000fea0003800000 */
.L_x_175:
[----:B-1----:R-:W-:Y:S05]  /*7210*/  BSYNC B0 ;  /* 0x0000000000007941 */ /* 0x002fea0003800000 */
.L_x_174:
[----:B------:R-:W-:-:S04]  /*7220*/  LOP3.LUT R19, R19, 0x1, RZ, 0xfc, !PT ;  /* 0x0000000113137812 */ /* 0x000fc800078efcff */
[----:B------:R-:W-:-:S13]  /*7230*/  ISETP.NE.AND P0, PT, R19, 0x3, PT ;  /* 0x000000031300780c */ /* 0x000fda0003f05270 */
[----:B------:R-:W-:Y:S05]  /*7240*/  @!P0 BRA `(.L_x_178) ;  /* 0x0000000000048947 */ /* 0x000fea0003800000 */
[----:B------:R-:W-:Y:S01]  /*7250*/  BPT.TRAP 0x1 ;  /* 0x000000040000795c */ /* 0x000fe20000300000 */
.L_x_178:
[----:B------:R-:W1:Y:S01]  /*7260*/  S2UR UR5, SR_CgaCtaId ;  /* 0x00000000000579c3 */ /* 0x000e620000008800 */
[----:B------:R-:W-:Y:S02]  /*7270*/  UMOV UR4, 0x400 ;  /* 0x0000040000047882 */ /* 0x000fe40000000000 */
[----:B-1----:R-:W-:-:S04]  /*7280*/  ULEA UR4, UR5, UR4, 0x18 ;  /* 0x0000000405047291 */ /* 0x002fc8000f8ec03f */
[----:B------:R-:W-:-:S04]  /*7290*/  ULEA UR4, UR38, UR4, 0x3 ;  /* 0x0000000426047291 */ /* 0x000fc8000f8e183f */
[----:B------:R-:W-:-:S04]  /*72a0*/  UIADD3 UR4, UR4, 0x98, URZ ;  /* 0x0000009804047890 */ /* 0x000fc8000fffe03f */
[----:B------:R-:W-:-:S09]  /*72b0*/  UPRMT UR4, UR5, 0x654, UR4 ;  /* 0x0000065405047896 */ /* 0x000fd20008000004 */
[----:B------:R-:W-:Y:S01]  /*72c0*/  SYNCS.ARRIVE.TRANS64.RED.A1T0 RZ, [UR4], RZ ;  /* 0x000000ffffff79a7 */ /* 0x000fe20008100404 */
[----:B------:R-:W-:Y:S05]  /*72d0*/  BRA `(.L_x_15) ;  /* 0x0000002800247947 */ /* 0x000fea0003800000 */
.L_x_14:
[----:B------:R-:W-:Y:S01]  /*72e0*/  ULDC.64 UR4, c[0x0][0x8f8] ;  /* 0x00023e0000047ab9 */ /* 0x000fe20000000a00 */
[----:B------:R-:W-:Y:S01]  /*72f0*/  PRMT R8, RZ, 0x7610, R8 ;  /* 0x00007610ff087816 */ /* 0x000fe20000000008 */
[----:B------:R-:W-:Y:S01]  /*7300*/  IMAD.MOV.U32 R20, RZ, RZ, -0x1 ;  /* 0xffffffffff147424 */ /* 0x000fe200078e00ff */
[----:B------:R-:W-:Y:S01]  /*7310*/  ISETP.GE.U32.AND P1, PT, R16, UR4, PT ;  /* 0x0000000410007c0c */ /* 0x000fe2000bf26070 */
[----:B------:R-:W-:Y:S01]  /*7320*/  IMAD.MOV.U32 R13, RZ, RZ, -0x1 ;  /* 0xffffffffff0d7424 */ /* 0x000fe200078e00ff */
[----:B------:R-:W-:Y:S02]  /*7330*/  MOV R21, 0xffffffff ;  /* 0xffffffff00157802 */ /* 0x000fe40000000f00 */
[----:B------:R-:W-:-:S13]  /*7340*/  ISETP.GE.U32.AND.EX P1, PT, R17, UR5, PT, P1 ;  /* 0x0000000511007c0c */ /* 0x000fda000bf26110 */
        /* <DEDUP_REMOVED lines=19> */
.L_x_180:
        /* <DEDUP_REMOVED lines=10> */
[----:B------:R-:W-:-:S03]  /*7520*/  IMAD R13, R13, R27, R8 ;  /* 0x0000001b0d0d7224 */ /* 0x000fc600078e0208 */
[----:B------:R-:W5:Y:S01]  /*7530*/  LDC R29, c[0x0][0x900] ;  /* 0x00024000ff1d7b82 */ /* 0x000f620000000800 */
[----:B--2---:R-:W-:Y:S02]  /*7540*/  ISETP.NE.U32.AND P1, PT, R30, RZ, PT ;  /* 0x000000ff1e00720c */ /* 0x004fe40003f25070 */
[----:B------:R-:W-:Y:S02]  /*7550*/  IADD3 R11, R11, R13, RZ ;  /* 0x0000000d0b0b7210 */ /* 0x000fe40007ffe0ff */
[----:B------:R-:W-:-:S03]  /*7560*/  ISETP.NE.AND.EX P1, PT, R31, RZ, PT, P1 ;  /* 0x000000ff1f00720c */ /* 0x000fc60003f25310 */
[----:B------:R-:W2:Y:S01]  /*7570*/  LDC R26, c[0x0][0x8a8] ;  /* 0x00022a00ff1a7b82 */ /* 0x000ea20000000800 */
[-CC-:B---3--:R-:W-:Y:S01]  /*7580*/  SHF.R.U64 R20, R10, R12.reuse, R11.reuse ;  /* 0x0000000c0a147219 */ /* 0x188fe2000000120b */
[----:B------:R-:W-:Y:S01]  /*7590*/  IMAD.MOV.U32 R10, RZ, RZ, -0x1 ;  /* 0xffffffffff0a7424 */ /* 0x000fe200078e00ff */
[----:B------:R-:W-:-:S05]  /*75a0*/  SHF.R.U32.HI R11, RZ, R12, R11 ;  /* 0x0000000cff0b7219 */ /* 0x000fca000001160b */
[----:B------:R-:W3:Y:S01]  /*75b0*/  LDC R28, c[0x0][0x8f0] ;  /* 0x00023c00ff1c7b82 */ /* 0x000ee20000000800 */
[-CC-:B----4-:R-:W-:Y:S02]  /*75c0*/  SHF.R.U64 R25, R20, R14.reuse, R11.reuse ;  /* 0x0000000e14197219 */ /* 0x190fe4000000120b */
[----:B------:R-:W-:-:S05]  /*75d0*/  SHF.R.U32.HI R8, RZ, R14, R11 ;  /* 0x0000000eff087219 */ /* 0x000fca000001160b */
[----:B------:R-:W4:Y:S01]  /*75e0*/  LDC R32, c[0x0][0x8e0] ;  /* 0x00023800ff207b82 */ /* 0x000f220000000800 */
[-C--:B-----5:R-:W-:Y:S02]  /*75f0*/  SHF.L.U32 R10, R10, R29.reuse, RZ ;  /* 0x0000001d0a0a7219 */ /* 0x0a0fe400000006ff */
[-CC-:B------:R-:W-:Y:S02]  /*7600*/  SHF.R.U64 R27, R25, R29.reuse, R8.reuse ;  /* 0x0000001d191b7219 */ /* 0x180fe40000001208 */
[----:B------:R-:W-:Y:S02]  /*7610*/  LOP3.LUT R36, RZ, R10, RZ, 0x33, !PT ;  /* 0x0000000aff247212 */ /* 0x000fe400078e33ff */
[----:B------:R-:W-:Y:S01]  /*7620*/  SHF.R.U32.HI R11, RZ, R29, R8 ;  /* 0x0000001dff0b7219 */ /* 0x000fe20000011608 */
        /* <DEDUP_REMOVED lines=13> */
.L_x_181:
[----:B------:R-:W-:Y:S01]  /*7700*/  ISETP.NE.AND P1, PT, R2, 0x1, PT ;  /* 0x000000010200780c */ /* 0x000fe20003f25270 */
[----:B------:R-:W-:Y:S01]  /*7710*/  IMAD.MOV.U32 R13, RZ, RZ, R23 ;  /* 0x000000ffff0d7224 */ /* 0x000fe200078e0017 */
[----:B---3--:R-:W-:Y:S01]  /*7720*/  SHF.R.U64 R8, R10, R28, R11 ;  /* 0x0000001c0a087219 */ /* 0x008fe2000000120b */
[----:B--2---:R-:W-:Y:S01]  /*7730*/  VIADD R11, R26, 0xffffffff ;  /* 0xffffffff1a0b7836 */ /* 0x004fe20000000000 */
[----:B------:R-:W-:Y:S02]  /*7740*/  SHF.L.U32 R34, R34, R29, RZ ;  /* 0x0000001d22227219 */ /* 0x000fe400000006ff */
[----:B------:R-:W-:Y:S01]  /*7750*/  LOP3.LUT R7, R25, R36, RZ, 0xc0, !PT ;  /* 0x0000002419077212 */ /* 0x000fe200078ec0ff */
[----:B------:R-:W-:-:S04]  /*7760*/  IMAD.MOV R10, RZ, RZ, -R8 ;  /* 0x000000ffff0a7224 */ /* 0x000fc800078e0a08 */
[----:B------:R-:W-:Y:S01]  /*7770*/  IMAD R8, R34, R8, R7 ;  /* 0x0000000822087224 */ /* 0x000fe200078e0207 */
[----:B------:R-:W-:Y:S01]  /*7780*/  LOP3.LUT R7, R20, R11, RZ, 0xc0, !PT ;  /* 0x0000000b14077212 */ /* 0x000fe200078ec0ff */
[----:B------:R-:W-:Y:S02]  /*7790*/  @P1 IMAD R3, R9, R24, R6 ;  /* 0x0000001809031224 */ /* 0x000fe400078e0206 */
[----:B----4-:R-:W-:Y:S02]  /*77a0*/  IMAD R6, R10, R32, R27 ;  /* 0x000000200a067224 */ /* 0x010fe400078e021b */
[----:B-1----:R-:W-:Y:S01]  /*77b0*/  IMAD R3, R8, R33, R3 ;  /* 0x0000002108037224 */ /* 0x002fe200078e0203 */
[----:B------:R-:W-:Y:S01]  /*77c0*/  MOV R8, 0x1 ;  /* 0x0000000100087802 */ /* 0x000fe20000000f00 */
[----:B------:R-:W-:-:S05]  /*77d0*/  IMAD R6, R6, R26, R7 ;  /* 0x0000001a06067224 */ /* 0x000fca00078e0207 */
[----:B------:R-:W-:Y:S02]  /*77e0*/  SEL R20, R6, R3, !P1 ;  /* 0x0000000306147207 */ /* 0x000fe40004800000 */
[----:B------:R-:W-:-:S07]  /*77f0*/  SEL R21, R3, R6, !P1 ;  /* 0x0000000603157207 */ /* 0x000fce0004800000 */
.L_x_179:
[----:B------:R-:W-:-:S08]  /*7800*/  NOP ;  /* 0x0000000000007918 */ /* 0x000fd00000000000 */
[----:B------:R-:W2:-:S00]  /*7810*/  USETMAXREG.DEALLOC.CTAPOOL 0x28 ;  /* 0x00000028000079c8 */ /* 0x000e8000080e0500 */
[----:B--2---:R-:W-:-:S13]  /*7820*/  ISETP.NE.AND P1, PT, R0, 0x1, PT ;  /* 0x000000010000780c */ /* 0x004fda0003f25270 */
[----:B------:R-:W-:Y:S05]  /*7830*/  @!P1 BRA `(.L_x_15) ;  /* 0x0000002000cc9947 */ /* 0x000fea0003800000 */
[----:B------:R-:W-:Y:S05]  /*7840*/  @!P4 BRA `(.L_x_182) ;  /* 0x000000100050c947 */ /* 0x000fea0003800000 */
[----:B------:R-:W-:-:S13]  /*7850*/  ISETP.NE.OR P0, PT, R0, 0x2, P0 ;  /* 0x000000020000780c */ /* 0x000fda0000705670 */
[----:B------:R-:W-:Y:S05]  /*7860*/  @P0 BRA `(.L_x_15) ;  /* 0x0000002000c00947 */ /* 0x000fea0003800000 */
[----:B------:R-:W-:-:S13]  /*7870*/  LOP3.LUT P1, RZ, R8, 0xff, RZ, 0xc0, !PT ;  /* 0x000000ff08ff7812 */ /* 0x000fda000782c0ff */
[----:B------:R-:W-:Y:S05]  /*7880*/  @!P1 BRA `(.L_x_183) ;  /* 0x0000000000189947 */ /* 0x000fea0003800000 */
[----:B------:R-:W-:Y:S01]  /*7890*/  UMOV UR4, 0x400 ;  /* 0x0000040000047882 */ /* 0x000fe20000000000 */
[----:B------:R-:W-:Y:S01]  /*78a0*/  IMAD.MOV.U32 R0, RZ, RZ, RZ ;  /* 0x000000ffff007224 */ /* 0x000fe200078e00ff */
[----:B-1----:R-:W-:-:S04]  /*78b0*/  ULEA UR4, UR41, UR4, 0x18 ;  /* 0x0000000429047291 */ /* 0x002fc8000f8ec03f */
[----:B------:R-:W-:-:S05]  /*78c0*/  SHF.L.U32 R0, R0, 0x1f, RZ ;  /* 0x0000001f00007819 */ /* 0x000fca00000006ff */
[----:B------:R-:W1:Y:S02]  /*78d0*/  SYNCS.PHASECHK.TRANS64.TRYWAIT P0, [UR4+0xb8], R0 ;  /* 0x0000b800ff0075a7 */ /* 0x000e640008000144 */
[----:B-1----:R-:W-:Y:S05]  /*78e0*/  @!P0 BRA `(.L_x_184) ;  /* 0x0000002000fc8947 */ /* 0x002fea0003800000 */
.L_x_183:
[----:B-1----:R-:W-:Y:S01]  /*78f0*/  PRMT R0, RZ, 0x7610, R0 ;  /* 0x00007610ff007816 */ /* 0x002fe20000000000 */
[----:B------:R-:W-:Y:S06]  /*7900*/  @P3 BRA `(.L_x_185) ;  /* 0x0000000000243947 */ /* 0x000fec0003800000 */
[----:B------:R-:W-:Y:S02]  /*7910*/  ULDC.64 UR4, c[0x0][0x588] ;  /* 0x0001620000047ab9 */ /* 0x000fe40000000a00 */
[----:B------:R-:W-:-:S04]  /*7920*/  ISETP.NE.U32.AND P0, PT, RZ, UR4, PT ;  /* 0x00000004ff007c0c */ /* 0x000fc8000bf05070 */
[----:B------:R-:W-:-:S13]  /*7930*/  ISETP.NE.AND.EX P0, PT, RZ, UR5, PT, P0 ;  /* 0x00000005ff007c0c */ /* 0x000fda000bf05300 */
[----:B------:R-:W-:Y:S05]  /*7940*/  @!P0 BRA `(.L_x_186) ;  /* 0x00000000000c8947 */ /* 0x000fea0003800000 */
[----:B------:R2:W5:Y:S01]  /*7950*/  LDG.E R3, desc[UR54][R4.64] ;  /* 0x0000003604037981 */ /* 0x000562000c1e1900 */
[----:B------:R-:W-:Y:S01]  /*7960*/  MOV R0, 0x1 ;  /* 0x0000000100007802 */ /* 0x000fe20000000f00 */
[----:B------:R-:W-:Y:S06]  /*7970*/  BRA `(.L_x_185) ;  /* 0x0000000000087947 */ /* 0x000fec0003800000 */
.L_x_186:
[----:B------:R-:W1:Y:S01]  /*7980*/  LDC R3, c[0x0][0x580] ;  /* 0x00016000ff037b82 */ /* 0x000e620000000800 */
[----:B------:R-:W-:-:S07]  /*7990*/  IMAD.MOV.U32 R0, RZ, RZ, 0x1 ;  /* 0x00000001ff007424 */ /* 0x000fce00078e00ff */
.L_x_185:
[----:B------:R-:W-:Y:S01]  /*79a0*/  UMOV UR4, URZ ;  /* 0x0000003f00047c82 */ /* 0x000fe20008000000 */
[----:B------:R-:W-:Y:S01]  /*79b0*/  IMAD.MOV.U32 R8, RZ, RZ, 0x1 ;  /* 0x00000001ff087424 */ /* 0x000fe200078e00ff */
[----:B------:R-:W-:Y:S06]  /*79c0*/  @!P1 BRA `(.L_x_187) ;  /* 0x0000000c004c9947 */ /* 0x000fec0003800000 */
[----:B------:R-:W3:Y:S01]  /*79d0*/  LDC R9, c[0x0][0x900] ;  /* 0x00024000ff097b82 */ /* 0x000ee20000000800 */
[----:B--2---:R-:W-:Y:S01]  /*79e0*/  MOV R4, 0xffffffff ;  /* 0xffffffff00047802 */ /* 0x004fe20000000f00 */
[----:B------:R-:W-:Y:S01]  /*79f0*/  IMAD.MOV.U32 R6, RZ, RZ, 0x1 ;  /* 0x00000001ff067424 */ /* 0x000fe200078e00ff */
[----:B------:R-:W-:Y:S01]  /*7a00*/  LOP3.LUT R10, R19, 0x2, RZ, 0xfc, !PT ;  /* 0x00000002130a7812 */ /* 0x000fe200078efcff */
[----:B------:R-:W-:Y:S01]  /*7a10*/  IMAD.MOV.U32 R8, RZ, RZ, 0x1 ;  /* 0x00000001ff087424 */ /* 0x000fe200078e00ff */
[----:B------:R-:W-:Y:S01]  /*7a20*/  ULDC.64 UR14, c[0x0][0x198] ;  /* 0x00006600000e7ab9 */ /* 0x000fe20000000a00 */
[----:B------:R-:W-:Y:S01]  /*7a30*/  UMOV UR4, URZ ;  /* 0x0000003f00047c82 */ /* 0x000fe20008000000 */
[----:B------:R-:W-:Y:S01]  /*7a40*/  ULDC.64 UR22, c[0x0][0x588] ;  /* 0x0001620000167ab9 */ /* 0x000fe20000000a00 */
[----:B------:R-:W2:Y:S01]  /*7a50*/  LDC R11, c[0x0][0x8a8] ;  /* 0x00022a00ff0b7b82 */ /* 0x000ea20000000800 */
[----:B------:R-:W-:Y:S01]  /*7a60*/  ULDC.64 UR24, c[0x0][0x590] ;  /* 0x0001640000187ab9 */ /* 0x000fe20000000a00 */
[----:B------:R-:W-:Y:S01]  /*7a70*/  ULDC.64 UR26, c[0x0][0x8f8] ;  /* 0x00023e00001a7ab9 */ /* 0x000fe20000000a00 */
[----:B---3--:R-:W-:-:S02]  /*7a80*/  SHF.L.U32 R4, R4, R9, RZ ;  /* 0x0000000904047219 */ /* 0x008fc400000006ff */
[----:B------:R-:W-:Y:S02]  /*7a90*/  SHF.L.U32 R9, R6, R9, RZ ;  /* 0x0000000906097219 */ /* 0x000fe400000006ff */
[----:B------:R-:W-:Y:S02]  /*7aa0*/  LOP3.LUT R12, RZ, R4, RZ, 0x33, !PT ;  /* 0x00000004ff0c7212 */ /* 0x000fe400078e33ff */
[----:B--2---:R-:W-:-:S07]  /*7ab0*/  IADD3 R11, R11, -0x1, RZ ;  /* 0xffffffff0b0b7810 */ /* 0x004fce0007ffe0ff */
.L_x_207:
[----:B------:R-:W-:Y:S02]  /*7ac0*/  ISETP.NE.U32.AND P0, PT, RZ, UR24, PT ;  /* 0x00000018ff007c0c */ /* 0x000fe4000bf05070 */
[----:B------:R-:W-:Y:S02]  /*7ad0*/  R2UR UR19, R21 ;  /* 0x00000000151372ca */ /* 0x000fe400000e0000 */
[----:B------:R-:W-:Y:S02]  /*7ae0*/  R2UR UR18, R20 ;  /* 0x00000000141272ca */ /* 0x000fe400000e0000 */
[----:B------:R-:W-:-:S09]  /*7af0*/  ISETP.NE.AND.EX P0, PT, RZ, UR25, PT, P0 ;  /* 0x00000019ff007c0c */ /* 0x000fd2000bf05300 */
[----:B------:R-:W-:Y:S02]  /*7b00*/  USHF.L.U32 UR19, UR19, 0x7, URZ ;  /* 0x0000000713137899 */ /* 0x000fe4000800063f */
[----:B------:R-:W-:Y:S02]  /*7b10*/  USHF.L.U32 UR18, UR18, 0x6, URZ ;  /* 0x0000000612127899 */ /* 0x000fe4000800063f */
[----:B------:R-:W-:Y:S10]  /*7b20*/  @!P0 BRA `(.L_x_188) ;  /* 0x00000000002c8947 */ /* 0x000ff40003800000 */
[----:B------:R-:W-:-:S04]  /*7b30*/  ISETP.NE.U32.AND P1, PT, RZ, UR22, PT ;  /* 0x00000016ff007c0c */ /* 0x000fc8000bf25070 */
[----:B------:R-:W-:-:S13]  /*7b40*/  ISETP.NE.AND.EX P1, PT, RZ, UR23, PT, P1 ;  /* 0x00000017ff007c0c */ /* 0x000fda000bf25310 */
[----:B------:R-:W-:Y:S05]  /*7b50*/  @!P1 BRA `(.L_x_189) ;  /* 0x0000000000189947 */ /* 0x000fea0003800000 */
[----:B------:R-:W2:Y:S01]  /*7b60*/  LDC.64 R4, c[0x0][0x588] ;  /* 0x00016200ff047b82 */ /* 0x000ea20000000a00 */
[----:B-1---5:R-:W-:-:S04]  /*7b70*/  IMAD R3, R13, UR24, RZ ;  /* 0x000000180d037c24 */ /* 0x022fc8000f8e02ff */
[----:B--2---:R-:W-:-:S05]  /*7b80*/  IMAD.WIDE R4, R3, 0x4, R4 ;  /* 0x0000000403047825 */ /* 0x004fca00078e0204 */
[----:B------:R2:W5:Y:S01]  /*7b90*/  LDG.E R3, desc[UR54][R4.64] ;  /* 0x0000003604037981 */ /* 0x000562000c1e1900 */
[----:B------:R-:W-:Y:S01]  /*7ba0*/  IMAD.MOV.U32 R0, RZ, RZ, 0x1 ;  /* 0x00000001ff007424 */ /* 0x000fe200078e00ff */
[----:B------:R-:W-:Y:S06]  /*7bb0*/  BRA `(.L_x_188) ;  /* 0x0000000000087947 */ /* 0x000fec0003800000 */
.L_x_189:
[----:B-1---5:R-:W3:Y:S01]  /*7bc0*/  LDC R3, c[0x0][0x580] ;  /* 0x00016000ff037b82 */ /* 0x022ee20000000800 */
[----:B------:R-:W-:-:S07]  /*7bd0*/  IMAD.MOV.U32 R0, RZ, RZ, 0x1 ;  /* 0x00000001ff007424 */ /* 0x000fce00078e00ff */
.L_x_188:
[----:B------:R-:W-:Y:S05]  /*7be0*/  @!P0 BRA `(.L_x_190) ;  /* 0x00000000001c8947 */ /* 0x000fea0003800000 */
[----:B------:R-:W-:-:S13]  /*7bf0*/  LOP3.LUT P2, RZ, R0, 0xff, RZ, 0xc0, !PT ;  /* 0x000000ff00ff7812 */ /* 0x000fda000784c0ff */
[----:B--2---:R-:W2:Y:S02]  /*7c00*/  @!P2 LDC.64 R4, c[0x0][0x588] ;  /* 0x00016200ff04ab82 */ /* 0x004ea40000000a00 */
[----:B--2---:R-:W-:-:S04]  /*7c10*/  @!P2 ISETP.NE.U32.AND P0, PT, R4, RZ, PT ;  /* 0x000000ff0400a20c */ /* 0x004fc80003f05070 */
[----:B------:R-:W-:Y:S02]  /*7c20*/  @!P2 ISETP.NE.AND.EX P1, PT, R5, RZ, PT, P0 ;  /* 0x000000ff0500a20c */ /* 0x000fe40003f25300 */
[----:B-1-3-5:R-:W-:Y:S02]  /*7c30*/  @P2 FSETP.EQ.AND P0, PT, R3, RZ, PT ;  /* 0x000000ff0300220b */ /* 0x02afe40003f02000 */
[----:B------:R-:W-:Y:S01]  /*7c40*/  @!P2 PLOP3.LUT P0, PT, P1, PT, PT, 0x8, 0x0 ;  /* 0x000000000000a81c */ /* 0x000fe20000f0e170 */
[----:B------:R-:W-:-:S12]  /*7c50*/  BRA `(.L_x_191) ;  /* 0x0000000000047947 */ /* 0x000fd80003800000 */
.L_x_190:
[----:B-1-3-5:R-:W-:-:S13]  /*7c60*/  FSETP.EQ.AND P0, PT, R3, RZ, PT ;  /* 0x000000ff0300720b */ /* 0x02afda0003f02000 */
.L_x_191:
[----:B------:R-:W-:Y:S02]  /*7c70*/  ISETP.NE.AND P2, PT, R10, 0x3, PT ;  /* 0x000000030a00780c */ /* 0x000fe40003f45270 */
[----:B------:R-:W-:-:S04]  /*7c80*/  ELECT P1, URZ, PT ;  /* 0x00000000003f782f */ /* 0x000fc80003820000 */
[----:B------:R-:W-:-:S07]  /*7c90*/  PLOP3.LUT P0, PT, P1, P0, PT, 0x20, 0x0 ;  /* 0x000000000000781c */ /* 0x000fce0000f00470 */
[----:B------:R-:W-:Y:S06]  /*7ca0*/  @!P2 BRA `(.L_x_192) ;  /* 0x000000000004a947 */ /* 0x000fec0003800000 */
[----:B------:R-:W-:Y:S01]  /*7cb0*/  BPT.TRAP 0x1 ;  /* 0x000000040000795c */ /* 0x000fe20000300000 */
.L_x_192:
[----:B------:R-:W1:Y:S01]  /*7cc0*/  S2UR UR41, SR_CgaCtaId ;  /* 0x00000000002979c3 */ /* 0x000e620000008800 */
[----:B------:R-:W-:Y:S01]  /*7cd0*/  UMOV UR5, 0x400 ;  /* 0x0000040000057882 */ /* 0x000fe20000000000 */
[----:B--2---:R-:W-:Y:S01]  /*7ce0*/  SHF.L.U32 R4, R8, 0x1f, RZ ;  /* 0x0000001f08047819 */ /* 0x004fe200000006ff */
[----:B-1----:R-:W-:-:S04]  /*7cf0*/  ULEA UR6, UR41, UR5, 0x18 ;  /* 0x0000000529067291 */ /* 0x002fc8000f8ec03f */
[----:B------:R-:W-:-:S09]  /*7d00*/  ULEA UR5, UR4, UR6, 0x3 ;  /* 0x0000000604057291 */ /* 0x000fd2000f8e183f */
[----:B------:R-:W1:Y:S02]  /*7d10*/  SYNCS.PHASECHK.TRANS64.TRYWAIT P1, [UR5+0x98], R4 ;  /* 0x00009804ff0075a7 */ /* 0x000e640008020145 */
[----:B-1----:R-:W-:Y:S05]  /*7d20*/  @!P1 BRA `(.L_x_193) ;  /* 0x0000002000049947 */ /* 0x002fea0003800000 */
.L_x_238:
[----:B------:R-:W-:Y:S04]  /*7d30*/  BSSY B0, `(.L_x_194) ;  /* 0x000000f000007945 */ /* 0x000fe80003800000 */
[----:B------:R-:W-:Y:S05]  /*7d40*/  @!P0 BRA `(.L_x_195) ;  /* 0x0000000000348947 */ /* 0x000fea0003800000 */
[----:B------:R-:W-:Y:S01]  /*7d50*/  ULEA UR16, UR4, UR6, 0xd ;  /* 0x0000000604107291 */ /* 0x000fe2000f8e683f */
[----:B------:R-:W-:Y:S01]  /*7d60*/  R2UR UR20, R13 ;  /* 0x000000000d1472ca */ /* 0x000fe200000e0000 */
[----:B------:R-:W-:Y:S02]  /*7d70*/  UIADD3 UR8, UP0, UR14, 0x3f0, URZ ;  /* 0x000003f00e087890 */ /* 0x000fe4000ff1e03f */
[----:B------:R-:W-:Y:S02]  /*7d80*/  UIADD3 UR17, UR5, 0x80, URZ ;  /* 0x0000008005117890 */ /* 0x000fe4000fffe03f */
[----:B------:R-:W-:Y:S02]  /*7d90*/  UIADD3 UR16, UR16, 0x200, URZ ;  /* 0x0000020010107890 */ /* 0x000fe4000fffe03f */
[----:B------:R-:W-:Y:S01]  /*7da0*/  UIADD3.X UR9, URZ, UR15, URZ, UP0, !UPT ;  /* 0x0000000f3f097290 */ /* 0x000fe200087fe43f */
[----:B------:R-:W-:Y:S01]  /*7db0*/  UMOV UR10, 0x0 ;  /* 0x00000000000a7882 */ /* 0x000fe20000000000 */
[----:B------:R-:W-:-:S07]  /*7dc0*/  UMOV UR11, 0x10000000 ;  /* 0x10000000000b7882 */ /* 0x000fce0000000000 */
[----:B------:R2:W-:Y:S02]  /*7dd0*/  UTMALDG.3D [UR16], [UR8], desc[UR10] ;  /* 0x00000a10080075b4 */ /* 0x0005e40008011000 */
[----:B--2---:R-:W-:Y:S05]  /*7de0*/  @!P2 BRA `(.L_x_196) ;  /* 0x000000000004a947 */ /* 0x004fea0003800000 */
[----:B------:R-:W-:Y:S01]  /*7df0*/  BPT.TRAP 0x1 ;  /* 0x000000040000795c */ /* 0x000fe20000300000 */
.L_x_196:
[----:B-1----:R-:W1:Y:S02]  /*7e00*/  LDC R4, c[0x0][0x800] ;  /* 0x00020000ff047b82 */ /* 0x002e640000000800 */
[----:B-1----:R2:W-:Y:S02]  /*7e10*/  SYNCS.ARRIVE.TRANS64.RED.A0TR RZ, [UR5+0x80], R4 ;  /* 0x00008004ffff79a7 */ /* 0x0025e40008300405 */
.L_x_195:
[----:B------:R-:W-:Y:S05]  /*7e20*/  BSYNC B0 ;  /* 0x0000000000007941 */ /* 0x000fea0003800000 */
.L_x_194:
[----:B------:R-:W-:Y:S05]  /*7e30*/  @!P2 BRA `(.L_x_197) ;  /* 0x000000000004a947 */ /* 0x000fea0003800000 */
[----:B------:R-:W-:Y:S01]  /*7e40*/  BPT.TRAP 0x1 ;  /* 0x000000040000795c */ /* 0x000fe20000300000 */
.L_x_197:
[----:B------:R-:W-:Y:S02]  /*7e50*/  UIADD3 UR5, UR5, 0x80, URZ ;  /* 0x0000008005057890 */ /* 0x000fe4000fffe03f */
[----:B------:R-:W-:Y:S02]  /*7e60*/  UIADD3 UR4, UR4, 0x1, URZ ;  /* 0x0000000104047890 */ /* 0x000fe4000fffe03f */
[----:B------:R-:W-:Y:S02]  /*7e70*/  UPRMT UR5, UR41, 0x654, UR5 ;  /* 0x0000065429057896 */ /* 0x000fe40008000005 */
[----:B------:R-:W-:-:S04]  /*7e80*/  UISETP.NE.AND UP0, UPT, UR4, 0x3, UPT ;  /* 0x000000030400788c */ /* 0x000fc8000bf05270 */
[----:B------:R-:W-:-:S03]  /*7e90*/  USEL UR7, URZ, 0x1, UP0 ;  /* 0x000000013f077887 */ /* 0x000fc60008000000 */
[----:B------:R-:W-:Y:S01]  /*7ea0*/  SYNCS.ARRIVE.TRANS64.RED.A1T0 RZ, [UR5], RZ ;  /* 0x000000ffffff79a7 */ /* 0x000fe20008100405 */
[----:B------:R-:W-:Y:S02]  /*7eb0*/  USEL UR5, UR4, URZ, UP0 ;  /* 0x0000003f04057287 */ /* 0x000fe40008000000 */
[----:B------:R-:W-:Y:S01]  /*7ec0*/  LOP3.LUT R8, R8, UR7, RZ, 0x3c, !PT ;  /* 0x0000000708087c12 */ /* 0x000fe2000f8e3cff */
[----:B------:R-:W-:Y:S09]  /*7ed0*/  @!P2 BRA `(.L_x_198) ;  /* 0x000000000004a947 */ /* 0x000ff20003800000 */
[----:B------:R-:W-:Y:S01]  /*7ee0*/  BPT.TRAP 0x1 ;  /* 0x000000040000795c */ /* 0x000fe20000300000 */
.L_x_198:
[----:B------:R-:W-:Y:S01]  /*7ef0*/  ULEA UR4, UR5, UR6, 0x3 ;  /* 0x0000000605047291 */ /* 0x000fe2000f8e183f */
[----:B-12---:R-:W-:-:S08]  /*7f00*/  SHF.L.U32 R4, R8, 0x1f, RZ ;  /* 0x0000001f08047819 */ /* 0x006fd000000006ff */
[----:B------:R-:W1:Y:S02]  /*7f10*/  SYNCS.PHASECHK.TRANS64.TRYWAIT P1, [UR4+0x98], R4 ;  /* 0x00009804ff0075a7 */ /* 0x000e640008020144 */
[----:B-1----:R-:W-:Y:S05]  /*7f20*/  @!P1 BRA `(.L_x_199) ;  /* 0x0000001c009c9947 */ /* 0x002fea0003800000 */
.L_x_239:
[----:B------:R-:W-:Y:S04]  /*7f30*/  BSSY B0, `(.L_x_200) ;  /* 0x0000011000007945 */ /* 0x000fe80003800000 */
[----:B------:R-:W-:Y:S05]  /*7f40*/  @!P0 BRA `(.L_x_201) ;  /* 0x00000000003c8947 */ /* 0x000fea0003800000 */
[----:B------:R-:W-:Y:S01]  /*7f50*/  ULEA UR8, UR5, UR6, 0xd ;  /* 0x0000000605087291 */ /* 0x000fe2000f8e683f */
[----:B------:R-:W-:Y:S01]  /*7f60*/  R2UR UR12, R13 ;  /* 0x000000000d0c72ca */ /* 0x000fe200000e0000 */
[----:B------:R-:W-:Y:S02]  /*7f70*/  UIADD3 UR16, UP0, UR14, 0x3f0, URZ ;  /* 0x000003f00e107890 */ /* 0x000fe4000ff1e03f */
[----:B------:R-:W-:Y:S02]  /*7f80*/  UIADD3 UR10, UR18, 0x20, URZ ;  /* 0x00000020120a7890 */ /* 0x000fe4000fffe03f */
[----:B------:R-:W-:Y:S02]  /*7f90*/  UIADD3 UR9, UR4, 0x80, URZ ;  /* 0x0000008004097890 */ /* 0x000fe4000fffe03f */
[----:B------:R-:W-:Y:S02]  /*7fa0*/  UIADD3 UR8, UR8, 0x200, URZ ;  /* 0x0000020008087890 */ /* 0x000fe4000fffe03f */
[----:B------:R-:W-:Y:S01]  /*7fb0*/  UIADD3.X UR17, URZ, UR15, URZ, UP0, !UPT ;  /* 0x0000000f3f117290 */ /* 0x000fe200087fe43f */
[----:B------:R-:W-:Y:S01]  /*7fc0*/  UMOV UR20, 0x0 ;  /* 0x0000000000147882 */ /* 0x000fe20000000000 */
[----:B------:R-:W-:Y:S01]  /*7fd0*/  UMOV UR21, 0x10000000 ;  /* 0x1000000000157882 */ /* 0x000fe20000000000 */
[----:B------:R-:W-:-:S06]  /*7fe0*/  UMOV UR11, UR19 ;  /* 0x00000013000b7c82 */ /* 0x000fcc0008000000 */
[----:B------:R2:W-:Y:S02]  /*7ff0*/  UTMALDG.3D [UR8], [UR16], desc[UR20] ;  /* 0x00001408100075b4 */ /* 0x0005e40008011000 */
[----:B--2---:R-:W-:Y:S05]  /*8000*/  @!P2 BRA `(.L_x_202) ;  /* 0x000000000004a947 */ /* 0x004fea0003800000 */
[----:B------:R-:W-:Y:S01]  /*8010*/  BPT.TRAP 0x1 ;  /* 0x000000040000795c */ /* 0x000fe20000300000 */
.L_x_202:
[----:B-1----:R-:W1:Y:S02]  /*8020*/  LDC R4, c[0x0][0x800] ;  /* 0x00020000ff047b82 */ /* 0x002e640000000800 */
[----:B-1----:R2:W-:Y:S02]  /*8030*/  SYNCS.ARRIVE.TRANS64.RED.A0TR RZ, [UR4+0x80], R4 ;  /* 0x00008004ffff79a7 */ /* 0x0025e40008300404 */
.L_x_201:
[----:B------:R-:W-:Y:S05]  /*8040*/  BSYNC B0 ;  /* 0x0000000000007941 */ /* 0x000fea0003800000 */
.L_x_200:
[----:B------:R-:W-:Y:S05]  /*8050*/  @!P2 BRA `(.L_x_203) ;  /* 0x000000000004a947 */ /* 0x000fea0003800000 */
[----:B------:R-:W-:Y:S01]  /*8060*/  BPT.TRAP 0x1 ;  /* 0x000000040000795c */ /* 0x000fe20000300000 */
.L_x_203:
[----:B------:R-:W-:Y:S01]  /*8070*/  UIADD3 UR4, UR4, 0x80, URZ ;  /* 0x0000008004047890 */ /* 0x000fe2000fffe03f */
[----:B------:R-:W-:Y:S01]  /*8080*/  IADD3 R16, P0, R16, UR36, RZ ;  /* 0x0000002410107c10 */ /* 0x000fe2000ff1e0ff */
[----:B------:R-:W-:Y:S01]  /*8090*/  IMAD.MOV.U32 R20, RZ, RZ, -0x1 ;  /* 0xffffffffff147424 */ /* 0x000fe200078e00ff */
[----:B-12---:R-:W-:Y:S01]  /*80a0*/  PRMT R4, RZ, 0x7610, R4 ;  /* 0x00007610ff047816 */ /* 0x006fe20000000004 */
[----:B------:R-:W-:Y:S01]  /*80b0*/  UPRMT UR4, UR41, 0x654, UR4 ;  /* 0x0000065429047896 */ /* 0x000fe20008000004 */
[----:B------:R-:W-:Y:S01]  /*80c0*/  IADD3.X R17, R17, UR42, RZ, P0, !PT ;  /* 0x0000002a11117c10 */ /* 0x000fe200087fe4ff */
[----:B------:R-:W-:Y:S01]  /*80d0*/  IMAD.MOV.U32 R13, RZ, RZ, -0x1 ;  /* 0xffffffffff0d7424 */ /* 0x000fe200078e00ff */
[----:B------:R-:W-:Y:S02]  /*80e0*/  ISETP.GE.U32.AND P0, PT, R16, UR26, PT ;  /* 0x0000001a10007c0c */ /* 0x000fe4000bf06070 */
[----:B------:R-:W-:Y:S02]  /*80f0*/  MOV R21, 0xffffffff ;  /* 0xffffffff00157802 */ /* 0x000fe40000000f00 */
[----:B------:R-:W-:-:S02]  /*8100*/  ISETP.GE.U32.AND.EX P0, PT, R17, UR27, PT, P0 ;  /* 0x0000001b11007c0c */ /* 0x000fc4000bf06100 */
[----:B------:R-:W-:Y:S01]  /*8110*/  SYNCS.ARRIVE.TRANS64.RED.A1T0 RZ, [UR4], RZ ;  /* 0x000000ffffff79a7 */ /* 0x000fe20008100404 */
[----:B------:R-:W-:-:S04]  /*8120*/  UIADD3 UR4, UR5, 0x1, URZ ;  /* 0x0000000105047890 */ /* 0x000fc8000fffe03f */
[----:B------:R-:W-:-:S04]  /*8130*/  UISETP.NE.AND UP0, UPT, UR4, 0x3, UPT ;  /* 0x000000030400788c */ /* 0x000fc8000bf05270 */
[----:B------:R-:W-:Y:S02]  /*8140*/  USEL UR5, URZ, 0x1, UP0 ;  /* 0x000000013f057887 */ /* 0x000fe40008000000 */
[----:B------:R-:W-:-:S04]  /*8150*/  USEL UR4, UR4, URZ, UP0 ;  /* 0x0000003f04047287 */ /* 0x000fc80008000000 */
[----:B------:R-:W-:Y:S01]  /*8160*/  LOP3.LUT R8, R8, UR5, RZ, 0x3c, !PT ;  /* 0x0000000508087c12 */ /* 0x000fe2000f8e3cff */
[----:B------:R-:W-:Y:S07]  /*8170*/  @P0 BRA `(.L_x_204) ;  /* 0x0000000400580947 */ /* 0x000fee0003800000 */
[----:B------:R-:W1:Y:S01]  /*8180*/  S2R R13, SR_CTAID.X ;  /* 0x00000000000d7919 */ /* 0x000e620000002500 */
[----:B------:R-:W2:Y:S01]  /*8190*/  LDC.64 R14, c[0x0][0x8d0] ;  /* 0x00023400ff0e7b82 */ /* 0x000ea20000000a00 */
[----:B------:R-:W-:Y:S01]  /*81a0*/  ULDC UR5, c[0x0][0x150] ;  /* 0x0000540000057ab9 */ /* 0x000fe20000000800 */
[----:B------:R-:W-:Y:S01]  /*81b0*/  IMAD.MOV.U32 R22, RZ, RZ, R17 ;  /* 0x000000ffff167224 */ /* 0x000fe200078e0011 */
[----:B------:R-:W3:Y:S05]  /*81c0*/  S2R R20, SR_CTAID.Y ;  /* 0x0000000000147919 */ /* 0x000eea0000002600 */
[----:B------:R-:W4:Y:S08]  /*81d0*/  LDC R6, c[0x0][0x144] ;  /* 0x00005100ff067b82 */ /* 0x000f300000000800 */
[----:B------:R-:W4:Y:S01]  /*81e0*/  LDC R21, c[0x0][0x8d8] ;  /* 0x00023600ff157b82 */ /* 0x000f220000000800 */
[----:B--2---:R-:W-:-:S04]  /*81f0*/  ISETP.NE.U32.AND P0, PT, R14, RZ, PT ;  /* 0x000000ff0e00720c */ /* 0x004fc80003f05070 */
[----:B------:R-:W-:Y:S02]  /*8200*/  ISETP.NE.AND.EX P0, PT, R15, RZ, PT, P0 ;  /* 0x000000ff0f00720c */ /* 0x000fe40003f05300 */
[----:B-1----:R-:W-:Y:S02]  /*8210*/  I2FP.F32.U32 R4, R13 ;  /* 0x0000000d00047245 */ /* 0x002fe40000201000 */
[----:B---3--:R-:W-:-:S03]  /*8220*/  I2FP.F32.U32 R18, R20 ;  /* 0x0000001400127245 */ /* 0x008fc60000201000 */
[----:B------:R-:W-:-:S06]  /*8230*/  FMUL R4, R4, UR5 ;  /* 0x0000000504047c20 */ /* 0x000fcc0008400000 */
[----:B------:R-:W1:Y:S02]  /*8240*/  F2I.U32.TRUNC.NTZ R4, R4 ;  /* 0x0000000400047305 */ /* 0x000e64000020f000 */
[----:B-1----:R-:W-:-:S05]  /*8250*/  IADD3 R5, -R4, RZ, RZ ;  /* 0x000000ff04057210 */ /* 0x002fca0007ffe1ff */
[----:B----4-:R-:W-:Y:S02]  /*8260*/  IMAD R13, R6, R5, R13 ;  /* 0x00000005060d7224 */ /* 0x010fe400078e020d */
[----:B------:R-:W-:Y:S01]  /*8270*/  IMAD.MOV.U32 R6, RZ, RZ, R16 ;  /* 0x000000ffff067224 */ /* 0x000fe200078e0010 */
[----:B------:R-:W-:Y:S06]  /*8280*/  @!P0 BRA `(.L_x_205) ;  /* 0x0000000000308947 */ /* 0x000fec0003800000 */
[----:B------:R-:W1:Y:S02]  /*8290*/  LDC R5, c[0x0][0x8dc] ;  /* 0x00023700ff057b82 */ /* 0x000e640000000800 */
[----:B-1----:R-:W-:-:S04]  /*82a0*/  IADD3 R5, P0, R16, R5, RZ ;  /* 0x0000000510057210 */ /* 0x002fc80007f1e0ff */
[----:B------:R-:W-:-:S05]  /*82b0*/  IADD3.X R23, RZ, R17, RZ, P0, !PT ;  /* 0x00000011ff177210 */ /* 0x000fca00007fe4ff */
[----:B------:R-:W-:-:S04]  /*82c0*/  IMAD.WIDE.U32 R6, R23, R14, RZ ;  /* 0x0000000e17067225 */ /* 0x000fc800078e00ff */
[----:B------:R-:W-:-:S04]  /*82d0*/  IMAD.WIDE.U32 R6, P0, R5, R15, R6 ;  /* 0x0000000f05067225 */ /* 0x000fc80007800006 */
[----:B------:R-:W-:-:S04]  /*82e0*/  IMAD.WIDE.U32 R4, R5, R14, RZ ;  /* 0x0000000e05047225 */ /* 0x000fc800078e00ff */
[----:B------:R-:W-:Y:S01]  /*82f0*/  IMAD.MOV.U32 R4, RZ, RZ, R7 ;  /* 0x000000ffff047224 */ /* 0x000fe200078e0007 */
[----:B------:R-:W-:Y:S01]  /*8300*/  IADD3 RZ, P1, R5, R6, RZ ;  /* 0x0000000605ff7210 */ /* 0x000fe20007f3e0ff */
[----:B------:R-:W-:-:S04]  /*8310*/  IMAD.X R5, RZ, RZ, RZ, P0 ;  /* 0x000000ffff057224 */ /* 0x000fc800000e06ff */
[----:B------:R-:W-:-:S04]  /*8320*/  IMAD.WIDE.U32.X R4, R23, R15, R4, P1 ;  /* 0x0000000f17047225 */ /* 0x000fc800008e0404 */
[----:B------:R-:W-:Y:S01]  /*8330*/  IMAD.MOV.U32 R22, RZ, RZ, R5 ;  /* 0x000000ffff167224 */ /* 0x000fe200078e0005 */
[----:B------:R-:W-:-:S07]  /*8340*/  MOV R6, R4 ;  /* 0x0000000400067202 */ /* 0x000fce0000000f00 */
.L_x_205:
[----:B------:R-:W-:Y:S01]  /*8350*/  ULDC UR5, c[0x0][0x154] ;  /* 0x0000550000057ab9 */ /* 0x000fe20000000800 */
[----:B------:R-:W1:Y:S01]  /*8360*/  LDC R7, c[0x0][0x148] ;  /* 0x00005200ff077b82 */ /* 0x000e620000000800 */
[----:B------:R-:W-:Y:S01]  /*8370*/  FMUL R14, R18, UR5 ;  /* 0x00000005120e7c20 */ /* 0x000fe20008400000 */
[----:B------:R-:W-:Y:S02]  /*8380*/  ISETP.NE.AND P2, PT, R2, 0x1, PT ;  /* 0x000000010200780c */ /* 0x000fe40003f45270 */
[-CC-:B------:R-:W-:Y:S02]  /*8390*/  SHF.R.U64 R18, R6, R21.reuse, R22.reuse ;  /* 0x0000001506127219 */ /* 0x180fe40000001216 */
[----:B------:R-:W-:Y:S01]  /*83a0*/  SHF.R.U32.HI R21, RZ, R21, R22 ;  /* 0x00000015ff157219 */ /* 0x000fe20000011616 */
[----:B------:R-:W2:Y:S01]  /*83b0*/  F2I.U32.TRUNC.NTZ R14, R14 ;  /* 0x0000000e000e7305 */ /* 0x000ea2000020f000 */
[----:B------:R-:W3:Y:S01]  /*83c0*/  LDC.64 R4, c[0x0][0x8c8] ;  /* 0x00023200ff047b82 */ /* 0x000ee20000000a00 */
[----:B------:R-:W-:-:S05]  /*83d0*/  IADD3 R23, P0, RZ, -R18, RZ ;  /* 0x80000012ff177210 */ /* 0x000fca0007f1e0ff */
[----:B------:R-:W-:Y:S02]  /*83e0*/  IMAD.X R21, RZ, RZ, ~R21, P0 ;  /* 0x000000ffff157224 */ /* 0x000fe400000e0e15 */
[----:B------:R-:W4:Y:S01]  /*83f0*/  LDC R22, c[0x0][0x8c0] ;  /* 0x00023000ff167b82 */ /* 0x000f220000000800 */
[----:B--2---:R-:W-:-:S07]  /*8400*/  IADD3 R15, -R14, RZ, RZ ;  /* 0x000000ff0e0f7210 */ /* 0x004fce0007ffe1ff */
[----:B------:R-:W2:Y:S01]  /*8410*/  LDC R27, c[0x0][0x900] ;  /* 0x00024000ff1b7b82 */ /* 0x000ea20000000800 */
[----:B-1----:R-:W-:-:S07]  /*8420*/  @P2 IMAD R13, R7, R15, R20 ;  /* 0x0000000f070d2224 */ /* 0x002fce00078e0214 */
[----:B------:R-:W1:Y:S01]  /*8430*/  LDC.64 R14, c[0x0][0x8e8] ;  /* 0x00023a00ff0e7b82 */ /* 0x000e620000000a00 */
[----:B---3--:R-:W-:-:S04]  /*8440*/  IMAD R6, R21, R4, RZ ;  /* 0x0000000415067224 */ /* 0x008fc800078e02ff */
[C---:B------:R-:W-:Y:S02]  /*8450*/  IMAD R7, R23.reuse, R5, R6 ;  /* 0x0000000517077224 */ /* 0x040fe400078e0206 */
[----:B------:R-:W-:Y:S01]  /*8460*/  IMAD.WIDE.U32 R4, R23, R4, R16 ;  /* 0x0000000417047225 */ /* 0x000fe200078e0010 */
[----:B------:R-:W3:Y:S03]  /*8470*/  LDC R6, c[0x0][0x8b0] ;  /* 0x00022c00ff067b82 */ /* 0x000ee60000000800 */
[----:B------:R-:W-:-:S05]  /*8480*/  IMAD.IADD R5, R5, 0x1, R7 ;  /* 0x0000000105057824 */ /* 0x000fca00078e0207 */
[-CC-:B----4-:R-:W-:Y:S01]  /*8490*/  SHF.R.U64 R26, R4, R22.reuse, R5.reuse ;  /* 0x00000016041a7219 */ /* 0x190fe20000001205 */
[----:B------:R-:W4:Y:S01]  /*84a0*/  LDC R25, c[0x0][0x8f0] ;  /* 0x00023c00ff197b82 */ /* 0x000f220000000800 */
[----:B------:R-:W-:Y:S02]  /*84b0*/  SHF.R.U32.HI R5, RZ, R22, R5 ;  /* 0x00000016ff057219 */ /* 0x000fe40000011605 */
[----:B-1----:R-:W-:-:S05]  /*84c0*/  ISETP.NE.U32.AND P0, PT, R14, RZ, PT ;  /* 0x000000ff0e00720c */ /* 0x002fca0003f05070 */
[----:B------:R-:W1:Y:S01]  /*84d0*/  LDC R24, c[0x0][0x8e0] ;  /* 0x00023800ff187b82 */ /* 0x000e620000000800 */
[----:B------:R-:W-:Y:S02]  /*84e0*/  ISETP.NE.AND.EX P0, PT, R15, RZ, PT, P0 ;  /* 0x000000ff0f00720c */ /* 0x000fe40003f05300 */
[----:B---3--:R-:W-:-:S05]  /*84f0*/  SHF.R.U64 R23, R26, R6, R5 ;  /* 0x000000061a177219 */ /* 0x008fca0000001205 */
[----:B------:R-:W3:Y:S01]  /*8500*/  LDC R22, c[0x0][0x8b8] ;  /* 0x00022e00ff167b82 */ /* 0x000ee20000000800 */
[----:B------:R-:W-:-:S04]  /*8510*/  SHF.R.U32.HI R4, RZ, R6, R5 ;  /* 0x00000006ff047219 */ /* 0x000fc80000011605 */
[-CC-:B--2---:R-:W-:Y:S02]  /*8520*/  SHF.R.U64 R21, R23, R27.reuse, R4.reuse ;  /* 0x0000001b17157219 */ /* 0x184fe40000001204 */
[----:B------:R-:W-:Y:S01]  /*8530*/  SHF.R.U32.HI R27, RZ, R27, R4 ;  /* 0x0000001bff1b7219 */ /* 0x000fe20000011604 */
[----:B------:R-:W2:Y:S02]  /*8540*/  LDC R20, c[0x0][0x8a8] ;  /* 0x00022a00ff147b82 */ /* 0x000ea40000000800 */
[----:B------:R-:W-:Y:S01]  /*8550*/  IMAD.MOV.U32 R4, RZ, RZ, R21 ;  /* 0x000000ffff047224 */ /* 0x000fe200078e0015 */
[----:B------:R-:W-:Y:S01]  /*8560*/  MOV R5, R27 ;  /* 0x0000001b00057202 */ /* 0x000fe20000000f00 */
[----:B----4-:R-:W-:Y:S06]  /*8570*/  @!P0 BRA `(.L_x_206) ;  /* 0x0000000000288947 */ /* 0x010fec0003800000 */
[----:B------:R-:W4:Y:S02]  /*8580*/  LDC R4, c[0x0][0x8f4] ;  /* 0x00023d00ff047b82 */ /* 0x000f240000000800 */
[----:B----4-:R-:W-:-:S05]  /*8590*/  IADD3 R5, P0, R21, R4, RZ ;  /* 0x0000000415057210 */ /* 0x010fca0007f1e0ff */
[----:B------:R-:W-:-:S04]  /*85a0*/  IMAD.X R27, RZ, RZ, R27, P0 ;  /* 0x000000ffff1b7224 */ /* 0x000fc800000e061b */
[----:B------:R-:W-:-:S04]  /*85b0*/  IMAD.WIDE.U32 R6, R27, R14, RZ ;  /* 0x0000000e1b067225 */ /* 0x000fc800078e00ff */
[----:B------:R-:W-:-:S04]  /*85c0*/  IMAD.WIDE.U32 R6, P0, R5, R15, R6 ;  /* 0x0000000f05067225 */ /* 0x000fc80007800006 */
[----:B------:R-:W-:Y:S01]  /*85d0*/  IMAD.WIDE.U32 R4, R5, R14, RZ ;  /* 0x0000000e05047225 */ /* 0x000fe200078e00ff */
[----:B------:R-:W-:-:S04]  /*85e0*/  MOV R4, R7 ;  /* 0x0000000700047202 */ /* 0x000fc80000000f00 */
[----:B------:R-:W-:Y:S01]  /*85f0*/  IADD3 RZ, P1, R5, R6, RZ ;  /* 0x0000000605ff7210 */ /* 0x000fe20007f3e0ff */
[----:B------:R-:W-:-:S04]  /*8600*/  IMAD.X R5, RZ, RZ, RZ, P0 ;  /* 0x000000ffff057224 */ /* 0x000fc800000e06ff */
[----:B------:R-:W-:-:S08]  /*8610*/  IMAD.WIDE.U32.X R4, R27, R15, R4, P1 ;  /* 0x0000000f1b047225 */ /* 0x000fd000008e0404 */
.L_x_206:
[----:B------:R-:W-:Y:S02]  /*8620*/  SHF.R.U64 R25, R4, R25, R5 ;  /* 0x0000001904197219 */ /* 0x000fe40000001205 */
[----:B------:R-:W-:Y:S02]  /*8630*/  LOP3.LUT R4, R23, R12, RZ, 0xc0, !PT ;  /* 0x0000000c17047212 */ /* 0x000fe400078ec0ff */
[----:B------:R-:W-:Y:S01]  /*8640*/  LOP3.LUT R6, R26, R11, RZ, 0xc0, !PT ;  /* 0x0000000b1a067212 */ /* 0x000fe200078ec0ff */
[----:B------:R-:W-:Y:S02]  /*8650*/  IMAD.MOV R5, RZ, RZ, -R25 ;  /* 0x000000ffff057224 */ /* 0x000fe400078e0a19 */
[----:B------:R-:W-:Y:S02]  /*8660*/  IMAD R4, R9, R25, R4 ;  /* 0x0000001909047224 */ /* 0x000fe400078e0204 */
[----:B-1----:R-:W-:Y:S02]  /*8670*/  IMAD R21, R5, R24, R21 ;  /* 0x0000001805157224 */ /* 0x002fe400078e0215 */
[----:B---3--:R-:W-:-:S02]  /*8680*/  IMAD R13, R4, R22, R13 ;  /* 0x00000016040d7224 */ /* 0x008fc400078e020d */
[----:B--2---:R-:W-:Y:S02]  /*8690*/  IMAD R6, R21, R20, R6 ;  /* 0x0000001415067224 */ /* 0x004fe400078e0206 */
[----:B------:R-:W-:-:S03]  /*86a0*/  IMAD.MOV.U32 R4, RZ, RZ, 0x1 ;  /* 0x00000001ff047424 */ /* 0x000fc600078e00ff */
[----:B------:R-:W-:Y:S02]  /*86b0*/  SEL R20, R6, R13, !P2 ;  /* 0x0000000d06147207 */ /* 0x000fe40005000000 */
[----:B------:R-:W-:Y:S02]  /*86c0*/  SEL R21, R13, R6, !P2 ;  /* 0x000000060d157207 */ /* 0x000fe40005000000 */
[----:B------:R-:W-:-:S07]  /*86d0*/  MOV R13, R18 ;  /* 0x00000012000d7202 */ /* 0x000fce0000000f00 */
.L_x_204:
[----:B------:R-:W-:-:S13]  /*86e0*/  LOP3.LUT P0, RZ, R4, 0xff, RZ, 0xc0, !PT ;  /* 0x000000ff04ff7812 */ /* 0x000fda000780c0ff */
[----:B------:R-:W-:Y:S05]  /*86f0*/  @P0 BRA `(.L_x_207) ;  /* 0xfffffff000f00947 */ /* 0x000fea000383ffff */
.L_x_187:
[----:B------:R-:W-:-:S13]  /*8700*/  ELECT P0, URZ, PT ;  /* 0x00000000003f782f */ /* 0x000fda0003800000 */
[----:B------:R-:W-:Y:S05]  /*8710*/  @!P0 BRA `(.L_x_15) ;  /* 0x0000001400148947 */ /* 0x000fea0003800000 */
[----:B------:R-:W-:-:S04]  /*8720*/  LOP3.LUT R19, R19, 0x2, RZ, 0xfc, !PT ;  /* 0x0000000213137812 */ /* 0x000fc800078efcff */
[----:B------:R-:W-:-:S13]  /*8730*/  ISETP.NE.AND P1, PT, R19, 0x3, PT ;  /* 0x000000031300780c */ /* 0x000fda0003f25270 */
[----:B------:R-:W-:Y:S05]  /*8740*/  @!P1 BRA `(.L_x_208) ;  /* 0x0000000000049947 */ /* 0x000fea0003800000 */
[----:B------:R-:W-:Y:S01]  /*8750*/  BPT.TRAP 0x1 ;  /* 0x000000040000795c */ /* 0x000fe20000300000 */
.L_x_208:
[----:B------:R-:W-:Y:S01]  /*8760*/  IMAD.U32 R7, RZ, RZ, UR41 ;  /* 0x00000029ff077e24 */ /* 0x000fe2000f8e00ff */
[----:B------:R-:W-:Y:S01]  /*8770*/  MOV R0, 0x400 ;  /* 0x0000040000007802 */ /* 0x000fe20000000f00 */
[----:B------:R-:W-:-:S03]  /*8780*/  IMAD.U32 R2, RZ, RZ, UR4 ;  /* 0x00000004ff027e24 */ /* 0x000fc6000f8e00ff */
[----:B------:R-:W-:Y:S02]  /*8790*/  LEA R7, R7, R0, 0x18 ;  /* 0x0000000007077211 */ /* 0x000fe400078ec0ff */
[----:B------:R-:W-:Y:S02]  /*87a0*/  SHF.L.U32 R0, R8, 0x1f, RZ ;  /* 0x0000001f08007819 */ /* 0x000fe400000006ff */
[----:B-1---5:R-:W-:-:S04]  /*87b0*/  LEA R3, R2, R7, 0x3 ;  /* 0x0000000702037211 */ /* 0x022fc800078e18ff */
[----:B------:R-:W1:Y:S02]  /*87c0*/  SYNCS.PHASECHK.TRANS64.TRYWAIT P0, [R3+URZ+0x98], R0 ;  /* 0x00009800030075a7 */ /* 0x000e64000800017f */
[----:B-1----:R-:W-:Y:S05]  /*87d0*/  @!P0 BRA `(.L_x_209) ;  /* 0x0000001400888947 */ /* 0x002fea0003800000 */
.L_x_240:
[----:B------:R-:W-:Y:S05]  /*87e0*/  @!P1 BRA `(.L_x_210) ;  /* 0x0000000000049947 */ /* 0x000fea0003800000 */
[----:B------:R-:W-:Y:S01]  /*87f0*/  BPT.TRAP 0x1 ;  /* 0x000000040000795c */ /* 0x000fe20000300000 */
.L_x_210:
[----:B------:R-:W-:-:S04]  /*8800*/  UIADD3 UR5, UR4, 0x1, URZ ;  /* 0x0000000104057890 */ /* 0x000fc8000fffe03f */
[----:B------:R-:W-:Y:S02]  /*8810*/  UISETP.NE.AND UP0, UPT, UR5, 0x3, UPT ;  /* 0x000000030500788c */ /* 0x000fe4000bf05270 */
[----:B------:R-:W-:Y:S02]  /*8820*/  IMAD.U32 R2, RZ, RZ, UR5 ;  /* 0x00000005ff027e24 */ /* 0x000fe4000f8e00ff */
[----:B------:R-:W-:Y:S02]  /*8830*/  USEL UR5, URZ, 0x1, UP0 ;  /* 0x000000013f057887 */ /* 0x000fe40008000000 */
[----:B------:R-:W-:-:S04]  /*8840*/  PLOP3.LUT P0, PT, PT, PT, UP0, 0x80, 0x0 ;  /* 0x000000000000781c */ /* 0x000fc80003f0f008 */
[----:B------:R-:W-:Y:S02]  /*8850*/  SEL R2, R2, RZ, P0 ;  /* 0x000000ff02027207 */ /* 0x000fe40000000000 */
[----:B-1----:R-:W-:-:S03]  /*8860*/  LOP3.LUT R3, R8, UR5, RZ, 0x3c, !PT ;  /* 0x0000000508037c12 */ /* 0x002fc6000f8e3cff */
[----:B--2---:R-:W-:Y:S01]  /*8870*/  IMAD R5, R2, 0x8, R7 ;  /* 0x0000000802057824 */ /* 0x004fe200078e0207 */
[----:B------:R-:W-:-:S04]  /*8880*/  SHF.L.U32 R0, R3, 0x1f, RZ ;  /* 0x0000001f03007819 */ /* 0x000fc800000006ff */
[----:B------:R-:W1:Y:S02]  /*8890*/  SYNCS.PHASECHK.TRANS64.TRYWAIT P0, [R5+URZ+0x98], R0 ;  /* 0x00009800050075a7 */ /* 0x000e64000800017f */
[----:B-1----:R-:W-:Y:S05]  /*88a0*/  @!P0 BRA `(.L_x_211) ;  /* 0x0000001400688947 */ /* 0x002fea0003800000 */
.L_x_241:
[----:B------:R-:W-:Y:S05]  /*88b0*/  @!P1 BRA `(.L_x_212) ;  /* 0x0000000000049947 */ /* 0x000fea0003800000 */
[----:B------:R-:W-:Y:S01]  /*88c0*/  BPT.TRAP 0x1 ;  /* 0x000000040000795c */ /* 0x000fe20000300000 */
.L_x_212:
[----:B-1----:R-:W-:-:S04]  /*88d0*/  IADD3 R0, R2, 0x1, RZ ;  /* 0x0000000102007810 */ /* 0x002fc80007ffe0ff */
[----:B------:R-:W-:-:S04]  /*88e0*/  ISETP.NE.AND P0, PT, R0, 0x3, PT ;  /* 0x000000030000780c */ /* 0x000fc80003f05270 */
[----:B------:R-:W-:Y:S02]  /*88f0*/  SEL R2, RZ, 0x1, P0 ;  /* 0x00000001ff027807 */ /* 0x000fe40000000000 */
[----:B------:R-:W-:Y:S02]  /*8900*/  SEL R0, R0, RZ, P0 ;  /* 0x000000ff00007207 */ /* 0x000fe40000000000 */
[----:B------:R-:W-:-:S03]  /*8910*/  LOP3.LUT R2, R3, R2, RZ, 0x3c, !PT ;  /* 0x0000000203027212 */ /* 0x000fc600078e3cff */
[----:B------:R-:W-:Y:S01]  /*8920*/  IMAD R3, R0, 0x8, R7 ;  /* 0x0000000800037824 */ /* 0x000fe200078e0207 */
[----:B------:R-:W-:-:S07]  /*8930*/  SHF.L.U32 R0, R2, 0x1f, RZ ;  /* 0x0000001f02007819 */ /* 0x000fce00000006ff */
.L_x_213:
[----:B-1----:R1:W2:Y:S02]  /*8940*/  SYNCS.PHASECHK.TRANS64.TRYWAIT P0, [R3+URZ+0x98], R0 ;  /* 0x00009800030075a7 */ /* 0x0022a4000800017f */
[----:B--2---:R-:W-:Y:S05]  /*8950*/  @!P0 NANOSLEEP.SYNCS 0x989680 ;  /* 0x009896800000895d */ /* 0x004fea0003900000 */
[----:B------:R-:W2:Y:S02]  /*8960*/  @!P0 SYNCS.PHASECHK.TRANS64 P0, [R3+URZ+0x98], R0 ;  /* 0x00009800030085a7 */ /* 0x000ea4000800007f */
[----:B--2---:R-:W-:Y:S05]  /*8970*/  @P0 BRA `(.L_x_15) ;  /* 0x00000010007c0947 */ /* 0x004fea0003800000 */
[----:B------:R-:W-:Y:S05]  /*8980*/  BRA `(.L_x_213) ;  /* 0xfffffffc00ec7947 */ /* 0x000fea000383ffff */
.L_x_182:
[----:B------:R-:W-:Y:S01]  /*8990*/  LOP3.LUT P0, RZ, R8, 0xff, RZ, 0xc0, !PT ;  /* 0x000000ff08ff7812 */ /* 0x000fe2000780c0ff */
[----:B------:R-:W-:Y:S01]  /*89a0*/  IMAD.MOV.U32 R10, RZ, RZ, 0x1 ;  /* 0x00000001ff0a7424 */ /* 0x000fe200078e00ff */
[----:B------:R-:W-:-:S11]  /*89b0*/  MOV R9, RZ ;  /* 0x000000ff00097202 */ /* 0x000fd60000000f00 */
[----:B------:R-:W-:Y:S05]  /*89c0*/  @!P0 BRA `(.L_x_214) ;  /* 0x0000000c00248947 */ /* 0x000fea0003800000 */
[----:B------:R-:W2:Y:S01]  /*89d0*/  LDC R0, c[0x0][0x28c] ;  /* 0x0000a300ff007b82 */ /* 0x000ea20000000800 */
[----:B------:R-:W-:Y:S01]  /*89e0*/  ULDC UR7, c[0x0][0x900] ;  /* 0x0002400000077ab9 */ /* 0x000fe20000000800 */
[----:B------:R-:W-:Y:S01]  /*89f0*/  UMOV UR8, 0xffffffff ;  /* 0xffffffff00087882 */ /* 0x000fe20000000000 */
[----:B------:R-:W-:Y:S01]  /*8a00*/  BSSY B0, `(.L_x_214) ;  /* 0x00000c5000007945 */ /* 0x000fe20003800000 */
[----:B-1----:R-:W-:Y:S01]  /*8a10*/  USHF.L.U32 UR4, UR41, 0x5, URZ ;  /* 0x0000000529047899 */ /* 0x002fe2000800063f */
[----:B------:R-:W-:Y:S01]  /*8a20*/  LOP3.LUT R11, R22, 0x2, RZ, 0xfc, !PT ;  /* 0x00000002160b7812 */ /* 0x000fe200078efcff */
[----:B------:R-:W-:Y:S01]  /*8a30*/  USHF.L.U32 UR5, UR41, 0xb, URZ ;  /* 0x0000000b29057899 */ /* 0x000fe2000800063f */
[----:B------:R-:W-:Y:S01]  /*8a40*/  MOV R10, 0x1 ;  /* 0x00000001000a7802 */ /* 0x000fe20000000f00 */
[----:B------:R-:W-:Y:S01]  /*8a50*/  USHF.L.U32 UR8, UR8, UR7, URZ ;  /* 0x0000000708087299 */ /* 0x000fe2000800063f */
[----:B------:R-:W-:Y:S01]  /*8a60*/  IMAD.MOV.U32 R9, RZ, RZ, RZ ;  /* 0x000000ffff097224 */ /* 0x000fe200078e00ff */
[----:B------:R-:W-:Y:S01]  /*8a70*/  ULDC UR6, c[0x0][0x8a8] ;  /* 0x00022a0000067ab9 */ /* 0x000fe20000000800 */
[----:B------:R-:W-:Y:S01]  /*8a80*/  UMOV UR9, 0x1 ;  /* 0x0000000100097882 */ /* 0x000fe20000000000 */
[----:B------:R-:W-:-:S02]  /*8a90*/  ULOP3.LUT UR4, UR4, 0x20, URZ, 0xc0, !UPT ;  /* 0x0000002004047892 */ /* 0x000fc4000f8ec03f */
[----:B------:R-:W-:Y:S02]  /*8aa0*/  ULOP3.LUT UR5, UR5, 0x800, URZ, 0xc0, !UPT ;  /* 0x0000080005057892 */ /* 0x000fe4000f8ec03f */
[----:B------:R-:W-:Y:S02]  /*8ab0*/  UIADD3 UR17, UR6, -0x1, URZ ;  /* 0xffffffff06117890 */ /* 0x000fe4000fffe03f */
[----:B------:R-:W-:Y:S02]  /*8ac0*/  USHF.L.U32 UR19, UR9, UR7, URZ ;  /* 0x0000000709137299 */ /* 0x000fe4000800063f */
[----:B------:R-:W-:Y:S01]  /*8ad0*/  ULOP3.LUT UR18, URZ, UR8, URZ, 0x33, !UPT ;  /* 0x000000083f127292 */ /* 0x000fe2000f8e333f */
[----:B------:R-:W-:Y:S01]  /*8ae0*/  ULDC.64 UR22, c[0x0][0x198] ;  /* 0x0000660000167ab9 */ /* 0x000fe20000000a00 */
[----:B--2---:R-:W-:-:S05]  /*8af0*/  VIADD R0, R0, 0x3f ;  /* 0x0000003f00007836 */ /* 0x004fca0000000000 */
[----:B------:R-:W-:-:S04]  /*8b00*/  SHF.R.S32.HI R3, RZ, 0x1f, R0 ;  /* 0x0000001fff037819 */ /* 0x000fc80000011400 */
[----:B------:R-:W-:Y:S01]  /*8b10*/  LEA.HI R3, R3, R0, RZ, 0x6 ;  /* 0x0000000003037211 */ /* 0x000fe200078f30ff */
[----:B------:R-:W-:-:S03]  /*8b20*/  IMAD.MOV.U32 R0, RZ, RZ, 0x1 ;  /* 0x00000001ff007424 */ /* 0x000fc600078e00ff */
[--C-:B------:R-:W-:Y:S02]  /*8b30*/  SHF.R.S32.HI R8, RZ, 0x6, R3.reuse ;  /* 0x00000006ff087819 */ /* 0x100fe40000011403 */
[----:B------:R-:W-:-:S03]  /*8b40*/  PRMT R3, R0, 0x7610, R3 ;  /* 0x0000761000037816 */ /* 0x000fc60000000003 */
[----:B------:R-:W-:-:S07]  /*8b50*/  VIADD R0, R8, 0x1 ;  /* 0x0000000108007836 */ /* 0x000fce0000000000 */
.L_x_225:
[----:B------:R-:W-:-:S03]  /*8b60*/  UMOV UR6, 0xffffffff ;  /* 0xffffffff00067882 */ /* 0x000fc60000000000 */
[----:B------:R-:W-:Y:S05]  /*8b70*/  BRA.DIV UR6, `(.L_x_215) ;  /* 0x0000001206c87947 */ /* 0x000fea000b800000 */
[----:B------:R-:W-:-:S13]  /*8b80*/  ELECT P6, URZ, PT ;  /* 0x00000000003f782f */ /* 0x000fda00038c0000 */
.L_x_244:
[----:B------:R-:W1:Y:S01]  /*8b90*/  LDC R4, c[0x0][0x28c] ;  /* 0x0000a300ff047b82 */ /* 0x000e620000000800 */
[----:B------:R-:W-:Y:S01]  /*8ba0*/  BSSY B1, `(.L_x_216) ;  /* 0x0000038000017945 */ /* 0x000fe20003800000 */
[----:B-1----:R-:W-:-:S13]  /*8bb0*/  ISETP.LT.OR P6, PT, R4, 0x1, !P6 ;  /* 0x000000010400780c */ /* 0x002fda00077c1670 */
[----:B------:R-:W-:Y:S05]  /*8bc0*/  @P6 BRA `(.L_x_217) ;  /* 0x0000000000d46947 */ /* 0x000fea0003800000 */
[----:B------:R-:W-:Y:S01]  /*8bd0*/  LEA R20, R20, UR4, 0x6 ;  /* 0x0000000414147c11 */ /* 0x000fe2000f8e30ff */
[----:B------:R-:W-:Y:S01]  /*8be0*/  IMAD.MOV.U32 R19, RZ, RZ, RZ ;  /* 0x000000ffff137224 */ /* 0x000fe200078e00ff */
[----:B------:R-:W-:Y:S01]  /*8bf0*/  SHF.L.U32 R21, R21, 0x7, RZ ;  /* 0x0000000715157819 */ /* 0x000fe200000006ff */
[----:B------:R-:W-:Y:S01]  /*8c00*/  IMAD.MOV.U32 R4, RZ, RZ, R0 ;  /* 0x000000ffff047224 */ /* 0x000fe200078e0000 */
[----:B------:R-:W-:Y:S01]  /*8c10*/  MOV R5, R10 ;  /* 0x0000000a00057202 */ /* 0x000fe20000000f00 */
[----:B------:R-:W-:-:S07]  /*8c20*/  IMAD.MOV.U32 R6, RZ, RZ, R9 ;  /* 0x000000ffff067224 */ /* 0x000fce00078e0009 */
.L_x_220:
[----:B------:R-:W1:Y:S01]  /*8c30*/  S2R R12, SR_CgaCtaId ;  /* 0x00000000000c7919 */ /* 0x000e620000008800 */
[----:B------:R-:W-:Y:S02]  /*8c40*/  MOV R7, 0x400 ;  /* 0x0000040000077802 */ /* 0x000fe40000000f00 */
[----:B------:R-:W-:Y:S02]  /*8c50*/  LOP3.LUT P1, RZ, R18, 0x7f, RZ, 0xc0, !PT ;  /* 0x0000007f12ff7812 */ /* 0x000fe4000782c0ff */
[----:B-1----:R-:W-:Y:S02]  /*8c60*/  LEA R15, R12, R7, 0x18 ;  /* 0x000000070c0f7211 */ /* 0x002fe400078ec0ff */
[----:B------:R-:W-:-:S09]  /*8c70*/  SHF.L.U32 R7, R5, 0x1f, RZ ;  /* 0x0000001f05077819 */ /* 0x000fd200000006ff */
[----:B------:R-:W1:Y:S01]  /*8c80*/  @!P1 LDC R12, c[0x0][0x500] ;  /* 0x00014000ff0c9b82 */ /* 0x000e620000000800 */
[----:B------:R-:W-:-:S04]  /*8c90*/  IMAD R14, R6, 0x8, R15 ;  /* 0x00000008060e7824 */ /* 0x000fc800078e020f */
[----:B------:R-:W2:Y:S02]  /*8ca0*/  SYNCS.PHASECHK.TRANS64.TRYWAIT P0, [R14+URZ+0x40], R7 ;  /* 0x000040070e0075a7 */ /* 0x000ea4000800017f */
[----:B--2---:R-:W-:Y:S05]  /*8cb0*/  @!P0 BRA `(.L_x_218) ;  /* 0x0000001000988947 */ /* 0x004fea0003800000 */
.L_x_245:
[----:B--2---:R-:W-:Y:S01]  /*8cc0*/  PRMT R7, R11, 0x9910, RZ ;  /* 0x000099100b077816 */ /* 0x004fe200000000ff */
[----:B-1----:R1:W-:Y:S03]  /*8cd0*/  @!P1 SYNCS.ARRIVE.TRANS64 RZ, [R14+URZ], R12 ;  /* 0x0000000c0eff99a7 */ /* 0x0023e6000800003f */
[----:B------:R-:W-:-:S13]  /*8ce0*/  ISETP.NE.AND P0, PT, R7, 0x2, PT ;  /* 0x000000020700780c */ /* 0x000fda0003f05270 */
[----:B-1----:R-:W-:Y:S05]  /*8cf0*/  @P0 BRA `(.L_x_219) ;  /* 0x0000000000040947 */ /* 0x002fea0003800000 */
[----:B------:R-:W-:Y:S01]  /*8d00*/  BPT.TRAP 0x1 ;  /* 0x000000040000795c */ /* 0x000fe20000300000 */
.L_x_219:
[C---:B------:R-:W-:Y:S01]  /*8d10*/  LEA R7, R6.reuse, UR5, 0xc ;  /* 0x0000000506077c11 */ /* 0x040fe2000f8e60ff */
[----:B------:R-:W-:Y:S01]  /*8d20*/  UIADD3 UR6, UP0, UR22, 0xf0, URZ ;  /* 0x000000f016067890 */ /* 0x000fe2000ff1e03f */
[----:B------:R-:W-:Y:S01]  /*8d30*/  LEA R12, R6, R15, 0xe ;  /* 0x0000000f060c7211 */ /* 0x000fe200078e70ff */
[----:B------:R-:W-:Y:S01]  /*8d40*/  UIADD3 UR24, UP1, UR22, 0x1f0, URZ ;  /* 0x000001f016187890 */ /* 0x000fe2000ff3e03f */
[----:B------:R-:W-:Y:S01]  /*8d50*/  R2UR UR9, R14 ;  /* 0x000000000e0972ca */ /* 0x000fe200000e0000 */
[----:B------:R-:W-:Y:S01]  /*8d60*/  IMAD R7, R7, 0x2, R15 ;  /* 0x0000000207077824 */ /* 0x000fe200078e020f */
[----:B------:R-:W-:Y:S01]  /*8d70*/  R2UR UR7, R12 ;  /* 0x000000000c0772ca */ /* 0x000fe200000e0000 */
[----:B------:R-:W-:Y:S01]  /*8d80*/  VIADD R6, R6, 0x1 ;  /* 0x0000000106067836 */ /* 0x000fe20000000000 */
[----:B------:R-:W-:Y:S01]  /*8d90*/  R2UR UR11, R21 ;  /* 0x00000000150b72ca */ /* 0x000fe200000e0000 */
[----:B------:R-:W-:Y:S01]  /*8da0*/  UIADD3.X UR25, URZ, UR23, URZ, UP1, !UPT ;  /* 0x000000173f197290 */ /* 0x000fe20008ffe43f */
[----:B------:R-:W-:Y:S01]  /*8db0*/  R2UR UR8, R7 ;  /* 0x00000000070872ca */ /* 0x000fe200000e0000 */
[----:B------:R-:W-:Y:S01]  /*8dc0*/  UMOV UR14, 0x0 ;  /* 0x00000000000e7882 */ /* 0x000fe20000000000 */
[----:B------:R-:W-:Y:S01]  /*8dd0*/  R2UR UR10, R19 ;  /* 0x00000000130a72ca */ /* 0x000fe200000e0000 */
[----:B------:R-:W-:Y:S01]  /*8de0*/  UMOV UR15, 0x10000000 ;  /* 0x10000000000f7882 */ /* 0x000fe20000000000 */
[----:B------:R-:W-:Y:S01]  /*8df0*/  R2UR UR12, R13 ;  /* 0x000000000d0c72ca */ /* 0x000fe200000e0000 */
[----:B------:R-:W-:Y:S01]  /*8e00*/  UMOV UR21, 0x30000 ;  /* 0x0003000000157882 */ /* 0x000fe20000000000 */
[----:B------:R-:W-:Y:S01]  /*8e10*/  IADD3 R4, R4, -0x1, RZ ;  /* 0xffffffff04047810 */ /* 0x000fe20007ffe0ff */
[----:B------:R-:W-:Y:S01]  /*8e20*/  VIADD R19, R19, 0x40 ;  /* 0x0000004013137836 */ /* 0x000fe20000000000 */
[----:B------:R-:W-:Y:S01]  /*8e30*/  R2UR UR20, R20 ;  /* 0x00000000141472ca */ /* 0x000fe200000e0000 */
[----:B------:R-:W-:Y:S01]  /*8e40*/  UIADD3 UR13, UR7, 0x6400, URZ ;  /* 0x00006400070d7890 */ /* 0x000fe2000fffe03f */
[----:B------:R-:W-:Y:S01]  /*8e50*/  ISETP.GT.AND P1, PT, R4, 0x1, PT ;  /* 0x000000010400780c */ /* 0x000fe20003f24270 */
[----:B------:R-:W-:Y:S01]  /*8e60*/  UIADD3.X UR7, URZ, UR23, URZ, UP0, !UPT ;  /* 0x000000173f077290 */ /* 0x000fe200087fe43f */
[----:B------:R-:W-:Y:S01]  /*8e70*/  ISETP.NE.AND P0, PT, R6, 0x8, PT ;  /* 0x000000080600780c */ /* 0x000fe20003f05270 */
[----:B------:R-:W-:-:S03]  /*8e80*/  UIADD3 UR16, UR8, 0x26400, URZ ;  /* 0x0002640008107890 */ /* 0x000fc6000fffe03f */
[----:B------:R-:W-:Y:S01]  /*8e90*/  UMOV UR8, UR13 ;  /* 0x0000000d00087c82 */ /* 0x000fe20008000000 */
[----:B------:R-:W-:Y:S02]  /*8ea0*/  SEL R12, RZ, 0x1, P0 ;  /* 0x00000001ff0c7807 */ /* 0x000fe40000000000 */
[----:B------:R-:W-:Y:S01]  /*8eb0*/  SEL R6, R6, RZ, P0 ;  /* 0x000000ff06067207 */ /* 0x000fe20000000000 */
[----:B------:R1:W-:Y:S01]  /*8ec0*/  UTMALDG.3D [UR8], [UR6], desc[UR14] ;  /* 0x00000e08060075b4 */ /* 0x0003e20008011000 */
[----:B------:R-:W-:Y:S01]  /*8ed0*/  LOP3.LUT R5, R5, R12, RZ, 0x3c, !PT ;  /* 0x0000000c05057212 */ /* 0x000fe200078e3cff */
[----:B-1----:R-:W-:Y:S01]  /*8ee0*/  UMOV UR8, UR16 ;  /* 0x0000001000087c82 */ /* 0x002fe20008000000 */
[----:B------:R-:W-:Y:S02]  /*8ef0*/  UMOV UR11, UR20 ;  /* 0x00000014000b7c82 */ /* 0x000fe40008000000 */
[----:B------:R1:W-:Y:S02]  /*8f00*/  UTMALDG.3D.MULTICAST [UR8], [UR24], UR21, desc[UR14] ;  /* 0x00000e08180073b4 */ /* 0x0003e40008011815 */
[----:B-1----:R-:W-:Y:S05]  /*8f10*/  @P1 BRA `(.L_x_220) ;  /* 0xfffffffc00441947 */ /* 0x002fea000383ffff */
.L_x_217:
[----:B------:R-:W-:Y:S05]  /*8f20*/  BSYNC B1 ;  /* 0x0000000000017941 */ /* 0x000fea0003800000 */
.L_x_216:
[----:B------:R-:W-:Y:S01]  /*8f30*/  LOP3.LUT P1, RZ, R3, 0xff, RZ, 0xc0, !PT ;  /* 0x000000ff03ff7812 */ /* 0x000fe2000782c0ff */
[----:B------:R-:W-:Y:S01]  /*8f40*/  IMAD.IADD R9, R8, 0x1, R9 ;  /* 0x0000000108097824 */ /* 0x000fe200078e0209 */
[----:B------:R-:W-:Y:S01]  /*8f50*/  IADD3 R16, P2, R16, UR36, RZ ;  /* 0x0000002410107c10 */ /* 0x000fe2000ff5e0ff */
[----:B------:R-:W-:Y:S01]  /*8f60*/  ULDC.64 UR6, c[0x0][0x8f8] ;  /* 0x00023e0000067ab9 */ /* 0x000fe20000000a00 */
[----:B------:R-:W-:Y:S01]  /*8f70*/  BSSY B1, `(.L_x_221) ;  /* 0x000006b000017945 */ /* 0x000fe20003800000 */
[----:B------:R-:W-:Y:S01]  /*8f80*/  MOV R21, 0xffffffff ;  /* 0xffffffff00157802 */ /* 0x000fe20000000f00 */
[----:B------:R-:W-:Y:S01]  /*8f90*/  IMAD.MOV.U32 R20, RZ, RZ, -0x1 ;  /* 0xffffffffff147424 */ /* 0x000fe200078e00ff */
[----:B------:R-:W-:Y:S01]  /*8fa0*/  SHF.R.U32.HI R3, RZ, 0x3, R9 ;  /* 0x00000003ff037819 */ /* 0x000fe20000011609 */
[----:B------:R-:W-:Y:S01]  /*8fb0*/  IMAD.MOV.U32 R13, RZ, RZ, -0x1 ;  /* 0xffffffffff0d7424 */ /* 0x000fe200078e00ff */
[----:B------:R-:W-:Y:S02]  /*8fc0*/  ISETP.GT.U32.AND P0, PT, R9, 0x7, PT ;  /* 0x000000070900780c */ /* 0x000fe40003f04070 */
[----:B------:R-:W-:-:S02]  /*8fd0*/  LOP3.LUT R3, R3, 0x1, RZ, 0xc0, !PT ;  /* 0x0000000103037812 */ /* 0x000fc400078ec0ff */
[----:B------:R-:W1:Y:S01]  /*8fe0*/  @P1 S2R R5, SR_CgaCtaId ;  /* 0x0000000000051919 */ /* 0x000e620000008800 */
[----:B------:R-:W-:Y:S02]  /*8ff0*/  @P1 MOV R4, 0x400 ;  /* 0x0000040000041802 */ /* 0x000fe40000000f00 */
[----:B------:R-:W-:Y:S02]  /*9000*/  ISETP.LT.U32.AND P0, PT, R8, 0x8, P0 ;  /* 0x000000080800780c */ /* 0x000fe40000701070 */
[----:B------:R-:W-:Y:S02]  /*9010*/  IADD3.X R17, R17, UR42, RZ, P2, !PT ;  /* 0x0000002a11117c10 */ /* 0x000fe400097fe4ff */
[----:B------:R-:W-:Y:S02]  /*9020*/  ISETP.GE.U32.AND P2, PT, R16, UR6, PT ;  /* 0x0000000610007c0c */ /* 0x000fe4000bf46070 */
[----:B------:R-:W-:Y:S02]  /*9030*/  LOP3.LUT R9, R9, 0x7, RZ, 0xc0, !PT ;  /* 0x0000000709097812 */ /* 0x000fe400078ec0ff */
[----:B-1----:R-:W-:-:S04]  /*9040*/  @P1 LEA R4, R5, R4, 0x18 ;  /* 0x0000000405041211 */ /* 0x002fc800078ec0ff */
[----:B------:R1:W-:Y:S01]  /*9050*/  @P1 SYNCS.ARRIVE.TRANS64.A1T0 RZ, [R4+URZ+0xb8], RZ ;  /* 0x0000b8ff04ff19a7 */ /* 0x0003e2000810003f */
[----:B------:R-:W-:Y:S02]  /*9060*/  ISETP.NE.U32.AND P1, PT, R3, 0x1, PT ;  /* 0x000000010300780c */ /* 0x000fe40003f25070 */
[----:B------:R-:W-:Y:S02]  /*9070*/  SEL R3, RZ, 0x1, !P0 ;  /* 0x00000001ff037807 */ /* 0x000fe40004000000 */
[----:B------:R-:W-:Y:S02]  /*9080*/  ISETP.GE.U32.AND.EX P0, PT, R17, UR7, PT, P2 ;  /* 0x0000000711007c0c */ /* 0x000fe4000bf06120 */
[----:B------:R-:W-:-:S04]  /*9090*/  ISETP.GT.U32.AND P1, PT, R8, 0x7, !P1 ;  /* 0x000000070800780c */ /* 0x000fc80004f24070 */
[----:B-1----:R-:W-:-:S04]  /*90a0*/  SEL R4, RZ, 0x1, !P1 ;  /* 0x00000001ff047807 */ /* 0x002fc80004800000 */
[--C-:B------:R-:W-:Y:S02]  /*90b0*/  LOP3.LUT R10, R4, R10, R3.reuse, 0x96, !PT ;  /* 0x0000000a040a7212 */ /* 0x100fe400078e9603 */
[----:B------:R-:W-:Y:S02]  /*90c0*/  PRMT R4, RZ, 0x7610, R4 ;  /* 0x00007610ff047816 */ /* 0x000fe40000000004 */
[----:B------:R-:W-:Y:S01]  /*90d0*/  PRMT R3, RZ, 0x7610, R3 ;  /* 0x00007610ff037816 */ /* 0x000fe20000000003 */
[----:B------:R-:W-:Y:S06]  /*90e0*/  @P0 BRA `(.L_x_222) ;  /* 0x00000004004c0947 */ /* 0x000fec0003800000 */
[----:B------:R-:W1:Y:S01]  /*90f0*/  S2R R14, SR_CTAID.X ;  /* 0x00000000000e7919 */ /* 0x000e620000002500 */
[----:B------:R-:W-:Y:S01]  /*9100*/  ULDC.64 UR6, c[0x0][0x8d0] ;  /* 0x0002340000067ab9 */ /* 0x000fe20000000a00 */
[----:B------:R-:W2:Y:S01]  /*9110*/  LDC R15, c[0x0][0x144] ;  /* 0x00005100ff0f7b82 */ /* 0x000ea20000000800 */
[----:B------:R-:W-:Y:S01]  /*9120*/  ISETP.NE.U32.AND P0, PT, RZ, UR6, PT ;  /* 0x00000006ff007c0c */ /* 0x000fe2000bf05070 */
[----:B------:R-:W3:Y:S01]  /*9130*/  S2R R12, SR_CTAID.Y ;  /* 0x00000000000c7919 */ /* 0x000ee20000002600 */
[----:B------:R-:W-:Y:S01]  /*9140*/  ULDC UR8, c[0x0][0x150] ;  /* 0x0000540000087ab9 */ /* 0x000fe20000000800 */
[----:B------:R-:W-:Y:S01]  /*9150*/  ULDC UR9, c[0x0][0x8d8] ;  /* 0x0002360000097ab9 */ /* 0x000fe20000000800 */
[----:B------:R-:W-:Y:S02]  /*9160*/  ISETP.NE.AND.EX P0, PT, RZ, UR7, PT, P0 ;  /* 0x00000007ff007c0c */ /* 0x000fe4000bf05300 */
[----:B------:R-:W-:Y:S02]  /*9170*/  MOV R4, R16 ;  /* 0x0000001000047202 */ /* 0x000fe40000000f00 */
[----:B-1----:R-:W-:-:S05]  /*9180*/  I2FP.F32.U32 R5, R14 ;  /* 0x0000000e00057245 */ /* 0x002fca0000201000 */
[----:B------:R-:W-:Y:S01]  /*9190*/  FMUL R19, R5, UR8 ;  /* 0x0000000805137c20 */ /* 0x000fe20008400000 */
[----:B------:R-:W-:-:S03]  /*91a0*/  IMAD.MOV.U32 R5, RZ, RZ, R17 ;  /* 0x000000ffff057224 */ /* 0x000fc600078e0011 */
[----:B---3--:R-:W-:Y:S05]  /*91b0*/  @!P0 BRA `(.L_x_223) ;  /* 0x0000000000288947 */ /* 0x008fea0003800000 */
[----:B------:R-:W-:Y:S02]  /*91c0*/  ULDC UR8, c[0x0][0x8dc] ;  /* 0x0002370000087ab9 */ /* 0x000fe40000000800 */
[----:B------:R-:W-:-:S05]  /*91d0*/  IADD3 R5, P0, R16, UR8, RZ ;  /* 0x0000000810057c10 */ /* 0x000fca000ff1e0ff */
[----:B------:R-:W-:-:S04]  /*91e0*/  IMAD.X R13, RZ, RZ, R17, P0 ;  /* 0x000000ffff0d7224 */ /* 0x000fc800000e0611 */
[----:B------:R-:W-:-:S04]  /*91f0*/  IMAD.WIDE.U32 R6, R13, UR6, RZ ;  /* 0x000000060d067c25 */ /* 0x000fc8000f8e00ff */
[----:B------:R-:W-:-:S04]  /*9200*/  IMAD.WIDE.U32 R6, P0, R5, UR7, R6 ;  /* 0x0000000705067c25 */ /* 0x000fc8000f800006 */
[----:B------:R-:W-:-:S04]  /*9210*/  IMAD.WIDE.U32 R4, R5, UR6, RZ ;  /* 0x0000000605047c25 */ /* 0x000fc8000f8e00ff */
[----:B------:R-:W-:Y:S01]  /*9220*/  IMAD.MOV.U32 R4, RZ, RZ, R7 ;  /* 0x000000ffff047224 */ /* 0x000fe200078e0007 */
[----:B------:R-:W-:Y:S02]  /*9230*/  IADD3 RZ, P1, R5, R6, RZ ;  /* 0x0000000605ff7210 */ /* 0x000fe40007f3e0ff */
[----:B------:R-:W-:-:S03]  /*9240*/  IADD3.X R5, RZ, RZ, RZ, P0, !PT ;  /* 0x000000ffff057210 */ /* 0x000fc600007fe4ff */
[----:B------:R-:W-:-:S08]  /*9250*/  IMAD.WIDE.U32.X R4, R13, UR7, R4, P1 ;  /* 0x000000070d047c25 */ /* 0x000fd000088e0404 */
.L_x_223:
[--C-:B------:R-:W-:Y:S01]  /*9260*/  SHF.R.U64 R13, R4, UR9, R5.reuse ;  /* 0x00000009040d7c19 */ /* 0x100fe20008001205 */
[----:B------:R-:W1:Y:S01]  /*9270*/  F2I.U32.TRUNC.NTZ R19, R19 ;  /* 0x0000001300137305 */ /* 0x000e62000020f000 */
[----:B------:R-:W-:Y:S01]  /*9280*/  SHF.R.U32.HI R4, RZ, UR9, R5 ;  /* 0x00000009ff047c19 */ /* 0x000fe20008011605 */
[----:B------:R-:W-:Y:S01]  /*9290*/  ULDC.64 UR6, c[0x0][0x8c8] ;  /* 0x0002320000067ab9 */ /* 0x000fe20000000a00 */
[----:B------:R-:W-:Y:S01]  /*92a0*/  IADD3 R7, P0, RZ, -R13, RZ ;  /* 0x8000000dff077210 */ /* 0x000fe20007f1e0ff */
[----:B------:R-:W-:Y:S01]  /*92b0*/  ULDC.64 UR8, c[0x0][0x8e8] ;  /* 0x00023a0000087ab9 */ /* 0x000fe20000000a00 */
[----:B------:R-:W3:Y:S03]  /*92c0*/  LDC R21, c[0x0][0x148] ;  /* 0x00005200ff157b82 */ /* 0x000ee60000000800 */
[----:B------:R-:W-:Y:S01]  /*92d0*/  IMAD.X R4, RZ, RZ, ~R4, P0 ;  /* 0x000000ffff047224 */ /* 0x000fe200000e0e04 */
[----:B------:R-:W-:-:S03]  /*92e0*/  ISETP.NE.U32.AND P0, PT, RZ, UR8, PT ;  /* 0x00000008ff007c0c */ /* 0x000fc6000bf05070 */
[----:B------:R-:W-:Y:S01]  /*92f0*/  IMAD R6, R4, UR6, RZ ;  /* 0x0000000604067c24 */ /* 0x000fe2000f8e02ff */
[----:B------:R-:W-:Y:S01]  /*9300*/  ISETP.NE.AND.EX P0, PT, RZ, UR9, PT, P0 ;  /* 0x00000009ff007c0c */ /* 0x000fe2000bf05300 */
[----:B------:R-:W-:Y:S01]  /*9310*/  IMAD.WIDE.U32 R4, R7, UR6, R16 ;  /* 0x0000000607047c25 */ /* 0x000fe2000f8e0010 */
[----:B------:R-:W-:-:S03]  /*9320*/  ULDC UR6, c[0x0][0x8c0] ;  /* 0x0002300000067ab9 */ /* 0x000fc60000000800 */
[----:B------:R-:W-:Y:S01]  /*9330*/  IMAD R7, R7, UR7, R6 ;  /* 0x0000000707077c24 */ /* 0x000fe2000f8e0206 */
[----:B-1----:R-:W-:Y:S01]  /*9340*/  IADD3 R6, -R19, RZ, RZ ;  /* 0x000000ff13067210 */ /* 0x002fe20007ffe1ff */
[----:B------:R-:W-:Y:S02]  /*9350*/  ULDC UR7, c[0x0][0x154] ;  /* 0x0000550000077ab9 */ /* 0x000fe40000000800 */
[----:B------:R-:W-:Y:S02]  /*9360*/  IMAD.IADD R5, R5, 0x1, R7 ;  /* 0x0000000105057824 */ /* 0x000fe400078e0207 */
[----:B--2---:R-:W-:Y:S01]  /*9370*/  IMAD R14, R15, R6, R14 ;  /* 0x000000060f0e7224 */ /* 0x004fe200078e020e */
[----:B------:R-:W-:Y:S02]  /*9380*/  I2FP.F32.U32 R6, R12 ;  /* 0x0000000c00067245 */ /* 0x000fe40000201000 */
[--C-:B------:R-:W-:Y:S02]  /*9390*/  SHF.R.U64 R15, R4, UR6, R5.reuse ;  /* 0x00000006040f7c19 */ /* 0x100fe40008001205 */
[----:B------:R-:W-:Y:S01]  /*93a0*/  SHF.R.U32.HI R4, RZ, UR6, R5 ;  /* 0x00000006ff047c19 */ /* 0x000fe20008011605 */
[----:B------:R-:W-:Y:S01]  /*93b0*/  FMUL R6, R6, UR7 ;  /* 0x0000000706067c20 */ /* 0x000fe20008400000 */
[----:B------:R-:W-:-:S02]  /*93c0*/  ULDC UR6, c[0x0][0x8b0] ;  /* 0x00022c0000067ab9 */ /* 0x000fc40000000800 */
[--C-:B------:R-:W-:Y:S01]  /*93d0*/  SHF.R.U64 R20, R15, UR6, R4.reuse ;  /* 0x000000060f147c19 */ /* 0x100fe20008001204 */
[----:B------:R1:W2:Y:S01]  /*93e0*/  F2I.U32.TRUNC.NTZ R24, R6 ;  /* 0x0000000600187305 */ /* 0x0002a2000020f000 */
[----:B------:R-:W-:Y:S01]  /*93f0*/  SHF.R.U32.HI R5, RZ, UR6, R4 ;  /* 0x00000006ff057c19 */ /* 0x000fe20008011604 */
[----:B------:R-:W-:-:S03]  /*9400*/  ULDC UR6, c[0x0][0x900] ;  /* 0x0002400000067ab9 */ /* 0x000fc60000000800 */
[--C-:B------:R-:W-:Y:S02]  /*9410*/  SHF.R.U64 R19, R20, UR6, R5.reuse ;  /* 0x0000000614137c19 */ /* 0x100fe40008001205 */
[----:B------:R-:W-:-:S03]  /*9420*/  SHF.R.U32.HI R23, RZ, UR6, R5 ;  /* 0x00000006ff177c19 */ /* 0x000fc60008011605 */
[----:B------:R-:W-:Y:S01]  /*9430*/  IMAD.MOV.U32 R4, RZ, RZ, R19 ;  /* 0x000000ffff047224 */ /* 0x000fe200078e0013 */
[----:B------:R-:W-:Y:S01]  /*9440*/  MOV R5, R23 ;  /* 0x0000001700057202 */ /* 0x000fe20000000f00 */
[----:B-1----:R-:W-:Y:S06]  /*9450*/  @!P0 BRA `(.L_x_224) ;  /* 0x0000000000288947 */ /* 0x002fec0003800000 */
[----:B------:R-:W-:Y:S02]  /*9460*/  ULDC UR6, c[0x0][0x8f4] ;  /* 0x00023d0000067ab9 */ /* 0x000fe40000000800 */
[----:B------:R-:W-:-:S05]  /*9470*/  IADD3 R5, P0, R19, UR6, RZ ;  /* 0x0000000613057c10 */ /* 0x000fca000ff1e0ff */
[----:B------:R-:W-:-:S04]  /*9480*/  IMAD.X R23, RZ, RZ, R23, P0 ;  /* 0x000000ffff177224 */ /* 0x000fc800000e0617 */
[----:B------:R-:W-:-:S04]  /*9490*/  IMAD.WIDE.U32 R6, R23, UR8, RZ ;  /* 0x0000000817067c25 */ /* 0x000fc8000f8e00ff */
[----:B------:R-:W-:-:S04]  /*94a0*/  IMAD.WIDE.U32 R6, P0, R5, UR9, R6 ;  /* 0x0000000905067c25 */ /* 0x000fc8000f800006 */
[----:B------:R-:W-:Y:S01]  /*94b0*/  IMAD.WIDE.U32 R4, R5, UR8, RZ ;  /* 0x0000000805047c25 */ /* 0x000fe2000f8e00ff */
[----:B------:R-:W-:-:S04]  /*94c0*/  MOV R4, R7 ;  /* 0x0000000700047202 */ /* 0x000fc80000000f00 */
[----:B------:R-:W-:Y:S01]  /*94d0*/  IADD3 RZ, P1, R5, R6, RZ ;  /* 0x0000000605ff7210 */ /* 0x000fe20007f3e0ff */
[----:B------:R-:W-:-:S04]  /*94e0*/  IMAD.X R5, RZ, RZ, RZ, P0 ;  /* 0x000000ffff057224 */ /* 0x000fc800000e06ff */
[----:B------:R-:W-:-:S08]  /*94f0*/  IMAD.WIDE.U32.X R4, R23, UR9, R4, P1 ;  /* 0x0000000917047c25 */ /* 0x000fd000088e0404 */
.L_x_224:
[----:B------:R-:W-:Y:S01]  /*9500*/  ISETP.NE.AND P0, PT, R2, 0x1, PT ;  /* 0x000000010200780c */ /* 0x000fe20003f05270 */
[----:B------:R-:W-:Y:S01]  /*9510*/  ULDC UR6, c[0x0][0x8f0] ;  /* 0x00023c0000067ab9 */ /* 0x000fe20000000800 */
[----:B------:R-:W-:Y:S01]  /*9520*/  LOP3.LUT R20, R20, UR18, RZ, 0xc0, !PT ;  /* 0x0000001214147c12 */ /* 0x000fe2000f8ec0ff */
[----:B--2---:R-:W-:Y:S01]  /*9530*/  IMAD.MOV R24, RZ, RZ, -R24 ;  /* 0x000000ffff187224 */ /* 0x004fe200078e0a18 */
[----:B------:R-:W-:Y:S01]  /*9540*/  SHF.R.U64 R5, R4, UR6, R5 ;  /* 0x0000000604057c19 */ /* 0x000fe20008001205 */
[----:B------:R-:W-:Y:S01]  /*9550*/  ULDC UR6, c[0x0][0x8e0] ;  /* 0x0002380000067ab9 */ /* 0x000fe20000000800 */
[----:B------:R-:W-:Y:S01]  /*9560*/  LOP3.LUT R6, R15, UR17, RZ, 0xc0, !PT ;  /* 0x000000110f067c12 */ /* 0x000fe2000f8ec0ff */
[----:B------:R-:W-:Y:S02]  /*9570*/  ULDC UR7, c[0x0][0x8b8] ;  /* 0x00022e0000077ab9 */ /* 0x000fe40000000800 */
[----:B------:R-:W-:Y:S02]  /*9580*/  IMAD.MOV R4, RZ, RZ, -R5 ;  /* 0x000000ffff047224 */ /* 0x000fe400078e0a05 */
[----:B------:R-:W-:-:S02]  /*9590*/  IMAD R5, R5, UR19, R20 ;  /* 0x0000001305057c24 */ /* 0x000fc4000f8e0214 */
[----:B---3--:R-:W-:Y:S02]  /*95a0*/  @P0 IMAD R14, R21, R24, R12 ;  /* 0x00000018150e0224 */ /* 0x008fe400078e020c */
[----:B------:R-:W-:Y:S01]  /*95b0*/  IMAD R19, R4, UR6, R19 ;  /* 0x0000000604137c24 */ /* 0x000fe2000f8e0213 */
[----:B------:R-:W-:Y:S01]  /*95c0*/  ULDC UR6, c[0x0][0x8a8] ;  /* 0x00022a0000067ab9 */ /* 0x000fe20000000800 */
[----:B------:R-:W-:Y:S01]  /*95d0*/  IMAD R14, R5, UR7, R14 ;  /* 0x00000007050e7c24 */ /* 0x000fe2000f8e020e */
[----:B------:R-:W-:Y:S01]  /*95e0*/  MOV R4, 0x1 ;  /* 0x0000000100047802 */ /* 0x000fe20000000f00 */
[----:B------:R-:W-:-:S05]  /*95f0*/  IMAD R19, R19, UR6, R6 ;  /* 0x0000000613137c24 */ /* 0x000fca000f8e0206 */
[----:B------:R-:W-:Y:S02]  /*9600*/  SEL R20, R19, R14, !P0 ;  /* 0x0000000e13147207 */ /* 0x000fe40004000000 */
[----:B------:R-:W-:-:S07]  /*9610*/  SEL R21, R14, R19, !P0 ;  /* 0x000000130e157207 */ /* 0x000fce0004000000 */
.L_x_222:
[----:B------:R-:W-:Y:S05]  /*9620*/  BSYNC B1 ;  /* 0x0000000000017941 */ /* 0x000fea0003800000 */
.L_x_221:
[----:B------:R-:W-:-:S13]  /*9630*/  LOP3.LUT P0, RZ, R4, 0xff, RZ, 0xc0, !PT ;  /* 0x000000ff04ff7812 */ /* 0x000fda000780c0ff */
[----:B------:R-:W-:Y:S05]  /*9640*/  @P0 BRA `(.L_x_225) ;  /* 0xfffffff400440947 */ /* 0x000fea000383ffff */
[----:B------:R-:W-:Y:S05]  /*9650*/  BSYNC B0 ;  /* 0x0000000000007941 */ /* 0x000fea0003800000 */
.L_x_214:
[----:B------:R-:W-:-:S03]  /*9660*/  UMOV UR6, 0xffffffff ;  /* 0xffffffff00067882 */ /* 0x000fc60000000000 */
[----:B------:R-:W-:Y:S05]  /*9670*/  BRA.DIV UR6, `(.L_x_226) ;  /* 0x0000000a063c7947 */ /* 0x000fea000b800000 */
[----:B------:R-:W-:-:S13]  /*9680*/  ELECT P6, URZ, PT ;  /* 0x00000000003f782f */ /* 0x000fda00038c0000 */
.L_x_248:
[----:B------:R-:W-:Y:S05]  /*9690*/  @!P6 BRA `(.L_x_15) ;  /* 0x000000040034e947 */ /* 0x000fea0003800000 */
[----:B------:R-:W-:-:S04]  /*96a0*/  LOP3.LUT R22, R22, 0x2, RZ, 0xfc, !PT ;  /* 0x0000000216167812 */ /* 0x000fc800078efcff */
[----:B------:R-:W-:-:S13]  /*96b0*/  ISETP.NE.AND P0, PT, R22, 0x3, PT ;  /* 0x000000031600780c */ /* 0x000fda0003f05270 */
[----:B------:R-:W-:Y:S05]  /*96c0*/  @!P0 BRA `(.L_x_227) ;  /* 0x0000000000048947 */ /* 0x000fea0003800000 */
[----:B-1----:R-:W-:Y:S01]  /*96d0*/  BPT.TRAP 0x1 ;  /* 0x000000040000795c */ /* 0x002fe20000300000 */
.L_x_227:
[----:B------:R-:W2:Y:S01]  /*96e0*/  S2R R3, SR_CgaCtaId ;  /* 0x0000000000037919 */ /* 0x000ea20000008800 */
[----:B------:R-:W-:Y:S02]  /*96f0*/  MOV R0, 0x400 ;  /* 0x0000040000007802 */ /* 0x000fe40000000f00 */
[----:B------:R-:W-:Y:S02]  /*9700*/  SHF.L.U32 R2, R10, 0x1f, RZ ;  /* 0x0000001f0a027819 */ /* 0x000fe400000006ff */
[----:B--2---:R-:W-:-:S05]  /*9710*/  LEA R0, R3, R0, 0x18 ;  /* 0x0000000003007211 */ /* 0x004fca00078ec0ff */
[----:B------:R-:W-:-:S04]  /*9720*/  VIADD R0, R0, 0x40 ;  /* 0x0000004000007836 */ /* 0x000fc80000000000 */
[C---:B------:R-:W-:Y:S01]  /*9730*/  IMAD R5, R9.reuse, 0x8, R0 ;  /* 0x0000000809057824 */ /* 0x040fe200078e0200 */
[----:B------:R-:W-:-:S03]  /*9740*/  IADD3 R9, R9, 0x1, RZ ;  /* 0x0000000109097810 */ /* 0x000fc60007ffe0ff */
[----:B------:R-:W2:Y:S01]  /*9750*/  SYNCS.PHASECHK.TRANS64.TRYWAIT P0, [R5+URZ], R2 ;  /* 0x00000002050075a7 */ /* 0x000ea2000800017f */
[----:B------:R-:W-:-:S04]  /*9760*/  ISETP.NE.AND P1, PT, R9, 0x8, PT ;  /* 0x000000080900780c */ /* 0x000fc80003f25270 */
[----:B------:R-:W-:Y:S02]  /*9770*/  SEL R3, RZ, 0x1, P1 ;  /* 0x00000001ff037807 */ /* 0x000fe40000800000 */
[----:B------:R-:W-:Y:S02]  /*9780*/  SEL R9, R9, RZ, P1 ;  /* 0x000000ff09097207 */ /* 0x000fe40000800000 */
[----:B------:R-:W-:-:S03]  /*9790*/  LOP3.LUT R10, R10, R3, RZ, 0x3c, !PT ;  /* 0x000000030a0a7212 */ /* 0x000fc600078e3cff */
[----:B------:R-:W-:Y:S01]  /*97a0*/  IMAD R7, R9, 0x8, R0 ;  /* 0x0000000809077824 */ /* 0x000fe200078e0200 */
[----:B------:R-:W-:Y:S01]  /*97b0*/  SHF.L.U32 R4, R10, 0x1f, RZ ;  /* 0x0000001f0a047819 */ /* 0x000fe200000006ff */
[----:B--2---:R-:W-:Y:S06]  /*97c0*/  @!P0 BRA `(.L_x_228) ;  /* 0x0000000800088947 */ /* 0x004fec0003800000 */
.L_x_249:
[----:B------:R-:W3:Y:S01]  /*97d0*/  SYNCS.PHASECHK.TRANS64.TRYWAIT P0, [R7+URZ], R4 ;  /* 0x00000004070075a7 */ /* 0x000ee2000800017f */
[----:B--2---:R-:W-:-:S05]  /*97e0*/  VIADD R2, R9, 0x1 ;  /* 0x0000000109027836 */ /* 0x004fca0000000000 */
[----:B------:R-:W-:-:S04]  /*97f0*/  ISETP.NE.AND P1, PT, R2, 0x8, PT ;  /* 0x000000080200780c */ /* 0x000fc80003f25270 */
[----:B------:R-:W-:Y:S02]  /*9800*/  SEL R3, RZ, 0x1, P1 ;  /* 0x00000001ff037807 */ /* 0x000fe40000800000 */
[----:B------:R-:W-:Y:S02]  /*9810*/  SEL R9, R2, RZ, P1 ;  /* 0x000000ff02097207 */ /* 0x000fe40000800000 */
[----:B------:R-:W-:Y:S02]  /*9820*/  LOP3.LUT R10, R10, R3, RZ, 0x3c, !PT ;  /* 0x000000030a0a7212 */ /* 0x000fe400078e3cff */
[----:B------:R-:W-:Y:S02]  /*9830*/  LEA R6, R9, R0, 0x3 ;  /* 0x0000000009067211 */ /* 0x000fe400078e18ff */
[----:B------:R-:W-:Y:S01]  /*9840*/  SHF.L.U32 R5, R10, 0x1f, RZ ;  /* 0x0000001f0a057819 */ /* 0x000fe200000006ff */
[----:B---3--:R-:W-:Y:S06]  /*9850*/  @!P0 BRA `(.L_x_229) ;  /* 0x0000000400f88947 */ /* 0x008fec0003800000 */
.L_x_250:
[----:B------:R-:W3:Y:S01]  /*9860*/  SYNCS.PHASECHK.TRANS64.TRYWAIT P0, [R6+URZ], R5 ;  /* 0x00000005060075a7 */ /* 0x000ee2000800017f */
[----:B------:R-:W-:-:S05]  /*9870*/  VIADD R2, R9, 0x1 ;  /* 0x0000000109027836 */ /* 0x000fca0000000000 */
[----:B------:R-:W-:-:S04]  /*9880*/  ISETP.NE.AND P1, PT, R2, 0x8, PT ;  /* 0x000000080200780c */ /* 0x000fc80003f25270 */
[----:B------:R-:W-:Y:S02]  /*9890*/  SEL R3, RZ, 0x1, P1 ;  /* 0x00000001ff037807 */ /* 0x000fe40000800000 */
[----:B--2---:R-:W-:Y:S02]  /*98a0*/  SEL R7, R2, RZ, P1 ;  /* 0x000000ff02077207 */ /* 0x004fe40000800000 */
[----:B------:R-:W-:-:S03]  /*98b0*/  LOP3.LUT R10, R10, R3, RZ, 0x3c, !PT ;  /* 0x000000030a0a7212 */ /* 0x000fc600078e3cff */
[----:B------:R-:W-:Y:S01]  /*98c0*/  IMAD R9, R7, 0x8, R0 ;  /* 0x0000000807097824 */ /* 0x000fe200078e0200 */
[----:B------:R-:W-:Y:S01]  /*98d0*/  SHF.L.U32 R4, R10, 0x1f, RZ ;  /* 0x0000001f0a047819 */ /* 0x000fe200000006ff */
[----:B---3--:R-:W-:Y:S06]  /*98e0*/  @!P0 BRA `(.L_x_230) ;  /* 0x0000000400e88947 */ /* 0x008fec0003800000 */
.L_x_251:
[----:B------:R-:W3:Y:S01]  /*98f0*/  SYNCS.PHASECHK.TRANS64.TRYWAIT P0, [R9+URZ], R4 ;  /* 0x00000004090075a7 */ /* 0x000ee2000800017f */
[----:B------:R-:W-:-:S04]  /*9900*/  IADD3 R2, R7, 0x1, RZ ;  /* 0x0000000107027810 */ /* 0x000fc80007ffe0ff */
[----:B------:R-:W-:-:S04]  /*9910*/  ISETP.NE.AND P1, PT, R2, 0x8, PT ;  /* 0x000000080200780c */ /* 0x000fc80003f25270 */
[----:B------:R-:W-:Y:S02]  /*9920*/  SEL R3, RZ, 0x1, P1 ;  /* 0x00000001ff037807 */ /* 0x000fe40000800000 */
[----:B------:R-:W-:Y:S02]  /*9930*/  SEL R7, R2, RZ, P1 ;  /* 0x000000ff02077207 */ /* 0x000fe40000800000 */
[----:B------:R-:W-:-:S03]  /*9940*/  LOP3.LUT R10, R10, R3, RZ, 0x3c, !PT ;  /* 0x000000030a0a7212 */ /* 0x000fc600078e3cff */
[----:B--2---:R-:W-:Y:S01]  /*9950*/  IMAD R6, R7, 0x8, R0 ;  /* 0x0000000807067824 */ /* 0x004fe200078e0200 */
[----:B------:R-:W-:Y:S01]  /*9960*/  SHF.L.U32 R5, R10, 0x1f, RZ ;  /* 0x0000001f0a057819 */ /* 0x000fe200000006ff */
[----:B---3--:R-:W-:Y:S06]  /*9970*/  @!P0 BRA `(.L_x_231) ;  /* 0x0000000400d88947 */ /* 0x008fec0003800000 */
.L_x_252:
[----:B------:R-:W3:Y:S01]  /*9980*/  SYNCS.PHASECHK.TRANS64.TRYWAIT P0, [R6+URZ], R5 ;  /* 0x00000005060075a7 */ /* 0x000ee2000800017f */
[----:B------:R-:W-:-:S05]  /*9990*/  VIADD R2, R7, 0x1 ;  /* 0x0000000107027836 */ /* 0x000fca0000000000 */
[----:B------:R-:W-:-:S04]  /*99a0*/  ISETP.NE.AND P1, PT, R2, 0x8, PT ;  /* 0x000000080200780c */ /* 0x000fc80003f25270 */
[----:B------:R-:W-:Y:S02]  /*99b0*/  SEL R3, RZ, 0x1, P1 ;  /* 0x00000001ff037807 */ /* 0x000fe40000800000 */
[----:B------:R-:W-:Y:S02]  /*99c0*/  SEL R7, R2, RZ, P1 ;  /* 0x000000ff02077207 */ /* 0x000fe40000800000 */
[----:B------:R-:W-:Y:S02]  /*99d0*/  LOP3.LUT R10, R10, R3, RZ, 0x3c, !PT ;  /* 0x000000030a0a7212 */ /* 0x000fe400078e3cff */
[----:B--2---:R-:W-:Y:S02]  /*99e0*/  LEA R9, R7, R0, 0x3 ;  /* 0x0000000007097211 */ /* 0x004fe400078e18ff */
[----:B------:R-:W-:Y:S01]  /*99f0*/  SHF.L.U32 R4, R10, 0x1f, RZ ;  /* 0x0000001f0a047819 */ /* 0x000fe200000006ff */
[----:B---3--:R-:W-:Y:S06]  /*9a00*/  @!P0 BRA `(.L_x_232) ;  /* 0x0000000400c88947 */ /* 0x008fec0003800000 */
.L_x_253:
[----:B------:R-:W3:Y:S01]  /*9a10*/  SYNCS.PHASECHK.TRANS64.TRYWAIT P0, [R9+URZ], R4 ;  /* 0x00000004090075a7 */ /* 0x000ee2000800017f */
[----:B------:R-:W-:-:S05]  /*9a20*/  VIADD R2, R7, 0x1 ;  /* 0x0000000107027836 */ /* 0x000fca0000000000 */
[----:B------:R-:W-:-:S04]  /*9a30*/  ISETP.NE.AND P1, PT, R2, 0x8, PT ;  /* 0x000000080200780c */ /* 0x000fc80003f25270 */
[----:B------:R-:W-:Y:S02]  /*9a40*/  SEL R3, RZ, 0x1, P1 ;  /* 0x00000001ff037807 */ /* 0x000fe40000800000 */
[----:B------:R-:W-:Y:S02]  /*9a50*/  SEL R7, R2, RZ, P1 ;  /* 0x000000ff02077207 */ /* 0x000fe40000800000 */
[----:B------:R-:W-:-:S03]  /*9a60*/  LOP3.LUT R11, R10, R3, RZ, 0x3c, !PT ;  /* 0x000000030a0b7212 */ /* 0x000fc600078e3cff */
[----:B--2---:R-:W-:Y:S01]  /*9a70*/  IMAD R6, R7, 0x8, R0 ;  /* 0x0000000807067824 */ /* 0x004fe200078e0200 */
[----:B------:R-:W-:Y:S01]  /*9a80*/  SHF.L.U32 R5, R11, 0x1f, RZ ;  /* 0x0000001f0b057819 */ /* 0x000fe200000006ff */
[----:B---3--:R-:W-:Y:S06]  /*9a90*/  @!P0 BRA `(.L_x_233) ;  /* 0x0000000400b88947 */ /* 0x008fec0003800000 */
.L_x_254:
[----:B------:R-:W3:Y:S01]  /*9aa0*/  SYNCS.PHASECHK.TRANS64.TRYWAIT P0, [R6+URZ], R5 ;  /* 0x00000005060075a7 */ /* 0x000ee2000800017f */
[----:B------:R-:W-:-:S04]  /*9ab0*/  IADD3 R2, R7, 0x1, RZ ;  /* 0x0000000107027810 */ /* 0x000fc80007ffe0ff */
[----:B------:R-:W-:-:S04]  /*9ac0*/  ISETP.NE.AND P1, PT, R2, 0x8, PT ;  /* 0x000000080200780c */ /* 0x000fc80003f25270 */
[----:B--2---:R-:W-:Y:S02]  /*9ad0*/  SEL R4, RZ, 0x1, P1 ;  /* 0x00000001ff047807 */ /* 0x004fe40000800000 */
[----:B------:R-:W-:Y:S02]  /*9ae0*/  SEL R3, R2, RZ, P1 ;  /* 0x000000ff02037207 */ /* 0x000fe40000800000 */
[----:B------:R-:W-:Y:S01]  /*9af0*/  LOP3.LUT R4, R11, R4, RZ, 0x3c, !PT ;  /* 0x000000040b047212 */ /* 0x000fe200078e3cff */
[----:B---3--:R-:W-:Y:S06]  /*9b00*/  @!P0 BRA `(.L_x_234) ;  /* 0x0000000400b08947 */ /* 0x008fec0003800000 */
.L_x_255:
[----:B------:R-:W-:Y:S01]  /*9b10*/  IMAD R3, R3, 0x8, R0 ;  /* 0x0000000803037824 */ /* 0x000fe200078e0200 */
[----:B------:R-:W-:-:S07]  /*9b20*/  SHF.L.U32 R0, R4, 0x1f, RZ ;  /* 0x0000001f04007819 */ /* 0x000fce00000006ff */
.L_x_235:
[----:B---3--:R3:W4:Y:S02]  /*9b30*/  SYNCS.PHASECHK.TRANS64.TRYWAIT P0, [R3+URZ], R0 ;  /* 0x00000000030075a7 */ /* 0x008724000800017f */
[----:B----4-:R-:W-:Y:S05]  /*9b40*/  @!P0 NANOSLEEP.SYNCS 0x989680 ;  /* 0x009896800000895d */ /* 0x010fea0003900000 */
[----:B------:R-:W4:Y:S02]  /*9b50*/  @!P0 SYNCS.PHASECHK.TRANS64 P0, [R3+URZ], R0 ;  /* 0x00000000030085a7 */ /* 0x000f24000800007f */
[----:B----4-:R-:W-:Y:S05]  /*9b60*/  @!P0 BRA `(.L_x_235) ;  /* 0xfffffffc00f08947 */ /* 0x010fea000383ffff */
.L_x_15:
[----:B-1----:R-:W-:Y:S05]  /*9b70*/  BSYNC B6 ;  /* 0x0000000000067941 */ /* 0x002fea0003800000 */
.L_x_13:
[----:B------:R-:W-:Y:S05]  /*9b80*/  EXIT ;  /* 0x000000000000794d */ /* 0x000fea0003800000 */
.L_x_28:
[----:B----4-:R4:W1:Y:S02]  /*9b90*/  SYNCS.PHASECHK.TRANS64.TRYWAIT P1, [R3+URZ], R0 ;  /* 0x00000000030075a7 */ /* 0x010864000802017f */
[----:B-1----:R-:W-:Y:S05]  /*9ba0*/  @!P1 NANOSLEEP.SYNCS 0x989680 ;  /* 0x009896800000995d */ /* 0x002fea0003900000 */
[----:B------:R-:W1:Y:S02]  /*9bb0*/  @!P1 SYNCS.PHASECHK.TRANS64 P1, [R3+URZ], R0 ;  /* 0x00000000030095a7 */ /* 0x000e64000802007f */
[----:B-1----:R-:W-:Y:S05]  /*9bc0*/  @!P1 BRA `(.L_x_28) ;  /* 0xfffffffc00f09947 */ /* 0x002fea000383ffff */
[----:B------:R-:W-:Y:S05]  /*9bd0*/  BRA `(.L_x_27) ;  /* 0xffffff7c009c7947 */ /* 0x000fea000383ffff */
.L_x_33:
[----:B--2---:R-:W-:-:S04]  /*9be0*/  IMAD.U32 R5, RZ, RZ, UR4 ;  /* 0x00000004ff057e24 */ /* 0x004fc8000f8e00ff */
[----:B------:R2:W4:Y:S03]  /*9bf0*/  SYNCS.PHASECHK.TRANS64.TRYWAIT P1, [R5+URZ], R4 ;  /* 0x00000004050075a7 */ /* 0x000526000802017f */
[----:B----4-:R-:W-:Y:S05]  /*9c00*/  @!P1 NANOSLEEP.SYNCS 0x989680 ;  /* 0x009896800000995d */ /* 0x010fea0003900000 */
[----:B------:R-:W4:Y:S02]  /*9c10*/  @!P1 SYNCS.PHASECHK.TRANS64 P1, [R5+URZ], R4 ;  /* 0x00000004050095a7 */ /* 0x000f24000802007f */
[----:B----4-:R-:W-:Y:S05]  /*9c20*/  @!P1 BRA `(.L_x_33) ;  /* 0xfffffffc00ec9947 */ /* 0x010fea000383ffff */
[----:B------:R-:W-:Y:S05]  /*9c30*/  BRA `(.L_x_32) ;  /* 0xffffff8000707947 */ /* 0x000fea000383ffff */
.L_x_54:
[----:B--2---:R2:W4:Y:S02]  /*9c40*/  SYNCS.PHASECHK.TRANS64.TRYWAIT P2, [R3+URZ+0x80], R0 ;  /* 0x00008000030075a7 */ /* 0x004524000804017f */
[----:B----4-:R-:W-:Y:S05]  /*9c50*/  @!P2 NANOSLEEP.SYNCS 0x989680 ;  /* 0x009896800000a95d */ /* 0x010fea0003900000 */
[----:B------:R-:W4:Y:S02]  /*9c60*/  @!P2 SYNCS.PHASECHK.TRANS64 P2, [R3+URZ+0x80], R0 ;  /* 0x000080000300a5a7 */ /* 0x000f24000804007f */
[----:B----4-:R-:W-:Y:S05]  /*9c70*/  @!P2 BRA `(.L_x_54) ;  /* 0xfffffffc00f0a947 */ /* 0x010fea000383ffff */
[----:B------:R-:W-:Y:S05]  /*9c80*/  BRA `(.L_x_236) ;  /* 0xffffff8c004c7947 */ /* 0x000fea000383ffff */
.L_x_116:
[----:B-1----:R1:W2:Y:S02]  /*9c90*/  SYNCS.PHASECHK.TRANS64.TRYWAIT P2, [R21+URZ+0x80], R12 ;  /* 0x0000800c150075a7 */ /* 0x0022a4000804017f */
[----:B--2---:R-:W-:Y:S05]  /*9ca0*/  @!P2 NANOSLEEP.SYNCS 0x989680 ;  /* 0x009896800000a95d */ /* 0x004fea0003900000 */
[----:B------:R-:W2:Y:S02]  /*9cb0*/  @!P2 SYNCS.PHASECHK.TRANS64 P2, [R21+URZ+0x80], R12 ;  /* 0x0000800c1500a5a7 */ /* 0x000ea4000804007f */
[----:B--2---:R-:W-:Y:S05]  /*9cc0*/  @!P2 BRA `(.L_x_116) ;  /* 0xfffffffc00f0a947 */ /* 0x004fea000383ffff */
[----:B------:R-:W-:Y:S05]  /*9cd0*/  BRA `(.L_x_237) ;  /* 0xffffffac00cc7947 */ /* 0x000fea000383ffff */
.L_x_184:
[----:B-1----:R-:W-:-:S04]  /*9ce0*/  MOV R3, UR4 ;  /* 0x0000000400037c02 */ /* 0x002fc80008000f00 */
[----:B------:R1:W2:Y:S03]  /*9cf0*/  SYNCS.PHASECHK.TRANS64.TRYWAIT P0, [R3+URZ+0xb8], R0 ;  /* 0x0000b800030075a7 */ /* 0x0002a6000800017f */
[----:B--2---:R-:W-:Y:S05]  /*9d00*/  @!P0 NANOSLEEP.SYNCS 0x989680 ;  /* 0x009896800000895d */ /* 0x004fea0003900000 */
[----:B------:R-:W2:Y:S02]  /*9d10*/  @!P0 SYNCS.PHASECHK.TRANS64 P0, [R3+URZ+0xb8], R0 ;  /* 0x0000b800030085a7 */ /* 0x000ea4000800007f */
[----:B--2---:R-:W-:Y:S05]  /*9d20*/  @!P0 BRA `(.L_x_184) ;  /* 0xfffffffc00ec8947 */ /* 0x004fea000383ffff */
[----:B------:R-:W-:Y:S05]  /*9d30*/  BRA `(.L_x_183) ;  /* 0xffffffd800ec7947 */ /* 0x000fea000383ffff */
.L_x_193:
[----:B-1----:R-:W-:-:S04]  /*9d40*/  IMAD.U32 R5, RZ, RZ, UR5 ;  /* 0x00000005ff057e24 */ /* 0x002fc8000f8e00ff */
[----:B------:R1:W2:Y:S03]  /*9d50*/  SYNCS.PHASECHK.TRANS64.TRYWAIT P1, [R5+URZ+0x98], R4 ;  /* 0x00009804050075a7 */ /* 0x0002a6000802017f */
[----:B--2---:R-:W-:Y:S05]  /*9d60*/  @!P1 NANOSLEEP.SYNCS 0x989680 ;  /* 0x009896800000995d */ /* 0x004fea0003900000 */
[----:B------:R-:W2:Y:S02]  /*9d70*/  @!P1 SYNCS.PHASECHK.TRANS64 P1, [R5+URZ+0x98], R4 ;  /* 0x00009804050095a7 */ /* 0x000ea4000802007f */
[----:B--2---:R-:W-:Y:S05]  /*9d80*/  @!P1 BRA `(.L_x_193) ;  /* 0xfffffffc00ec9947 */ /* 0x004fea000383ffff */
[----:B------:R-:W-:Y:S05]  /*9d90*/  BRA `(.L_x_238) ;  /* 0xffffffdc00e47947 */ /* 0x000fea000383ffff */
.L_x_199:
[----:B-1----:R-:W-:-:S04]  /*9da0*/  IMAD.U32 R5, RZ, RZ, UR4 ;  /* 0x00000004ff057e24 */ /* 0x002fc8000f8e00ff */
[----:B------:R1:W2:Y:S03]  /*9db0*/  SYNCS.PHASECHK.TRANS64.TRYWAIT P1, [R5+URZ+0x98], R4 ;  /* 0x00009804050075a7 */ /* 0x0002a6000802017f */
[----:B--2---:R-:W-:Y:S05]  /*9dc0*/  @!P1 NANOSLEEP.SYNCS 0x989680 ;  /* 0x009896800000995d */ /* 0x004fea0003900000 */
[----:B------:R-:W2:Y:S02]  /*9dd0*/  @!P1 SYNCS.PHASECHK.TRANS64 P1, [R5+URZ+0x98], R4 ;  /* 0x00009804050095a7 */ /* 0x000ea4000802007f */
[----:B--2---:R-:W-:Y:S05]  /*9de0*/  @!P1 BRA `(.L_x_199) ;  /* 0xfffffffc00ec9947 */ /* 0x004fea000383ffff */
[----:B------:R-:W-:Y:S05]  /*9df0*/  BRA `(.L_x_239) ;  /* 0xffffffe0004c7947 */ /* 0x000fea000383ffff */
.L_x_209:
[----:B-1----:R1:W3:Y:S02]  /*9e00*/  SYNCS.PHASECHK.TRANS64.TRYWAIT P0, [R3+URZ+0x98], R0 ;  /* 0x00009800030075a7 */ /* 0x0022e4000800017f */
[----:B---3--:R-:W-:Y:S05]  /*9e10*/  @!P0 NANOSLEEP.SYNCS 0x989680 ;  /* 0x009896800000895d */ /* 0x008fea0003900000 */
[----:B------:R-:W3:Y:S02]  /*9e20*/  @!P0 SYNCS.PHASECHK.TRANS64 P0, [R3+URZ+0x98], R0 ;  /* 0x00009800030085a7 */ /* 0x000ee4000800007f */
[----:B---3--:R-:W-:Y:S05]  /*9e30*/  @!P0 BRA `(.L_x_209) ;  /* 0xfffffffc00f08947 */ /* 0x008fea000383ffff */
[----:B------:R-:W-:Y:S05]  /*9e40*/  BRA `(.L_x_240) ;  /* 0xffffffe800647947 */ /* 0x000fea000383ffff */
.L_x_211:
[----:B-1----:R1:W2:Y:S02]  /*9e50*/  SYNCS.PHASECHK.TRANS64.TRYWAIT P0, [R5+URZ+0x98], R0 ;  /* 0x00009800050075a7 */ /* 0x0022a4000800017f */
[----:B--2---:R-:W-:Y:S05]  /*9e60*/  @!P0 NANOSLEEP.SYNCS 0x989680 ;  /* 0x009896800000895d */ /* 0x004fea0003900000 */
[----:B------:R-:W2:Y:S02]  /*9e70*/  @!P0 SYNCS.PHASECHK.TRANS64 P0, [R5+URZ+0x98], R0 ;  /* 0x00009800050085a7 */ /* 0x000ea4000800007f */
[----:B--2---:R-:W-:Y:S05]  /*9e80*/  @!P0 BRA `(.L_x_211) ;  /* 0xfffffffc00f08947 */ /* 0x004fea000383ffff */
[----:B------:R-:W-:Y:S05]  /*9e90*/  BRA `(.L_x_241) ;  /* 0xffffffe800847947 */ /* 0x000fea000383ffff */
.L_x_215:
[----:B------:R-:W-:Y:S01]  /*9ea0*/  BSSY B1, `(.L_x_242) ;  /* 0x0000006000017945 */ /* 0x000fe20003800000 */
[----:B------:R-:W-:-:S07]  /*9eb0*/  MOV R15, 0xffffffff ;  /* 0xffffffff000f7802 */ /* 0x000fce0000000f00 */
[----:B------:R-:W-:Y:S05]  /*9ec0*/  WARPSYNC.COLLECTIVE R15, `(.L_x_243) ;  /* 0x000000000f0c7348 */ /* 0x000fea0003c00000 */
[----:B------:R-:W-:Y:S02]  /*9ed0*/  ELECT P6, UR62, PT ;  /* 0x00000000003e782f */ /* 0x000fe400038c0000 */
[----:B------:R-:W-:Y:S01]  /*9ee0*/  MOV R14, UR62 ;  /* 0x0000003e000e7c02 */ /* 0x000fe20008000f00 */
[----:B------:R-:W-:Y:S10]  /*9ef0*/  ENDCOLLECTIVE ;  /* 0x000000000000791b */ /* 0x000ff40003800000 */
.L_x_243:
[----:B------:R-:W-:Y:S05]  /*9f00*/  BSYNC B1 ;  /* 0x0000000000017941 */ /* 0x000fea0003800000 */
.L_x_242:
[----:B------:R-:W-:Y:S05]  /*9f10*/  BRA `(.L_x_244) ;  /* 0xffffffec001c7947 */ /* 0x000fea000383ffff */
.L_x_218:
[----:B--2---:R2:W3:Y:S02]  /*9f20*/  SYNCS.PHASECHK.TRANS64.TRYWAIT P0, [R14+URZ+0x40], R7 ;  /* 0x000040070e0075a7 */ /* 0x0044e4000800017f */
[----:B---3--:R-:W-:Y:S05]  /*9f30*/  @!P0 NANOSLEEP.SYNCS 0x989680 ;  /* 0x009896800000895d */ /* 0x008fea0003900000 */
[----:B------:R-:W3:Y:S02]  /*9f40*/  @!P0 SYNCS.PHASECHK.TRANS64 P0, [R14+URZ+0x40], R7 ;  /* 0x000040070e0085a7 */ /* 0x000ee4000800007f */
[----:B---3--:R-:W-:Y:S05]  /*9f50*/  @!P0 BRA `(.L_x_218) ;  /* 0xfffffffc00f08947 */ /* 0x008fea000383ffff */
[----:B------:R-:W-:Y:S05]  /*9f60*/  BRA `(.L_x_245) ;  /* 0xffffffec00547947 */ /* 0x000fea000383ffff */
.L_x_226:
[----:B------:R-:W-:Y:S01]  /*9f70*/  BSSY B0, `(.L_x_246) ;  /* 0x0000006000007945 */ /* 0x000fe20003800000 */
[----:B------:R-:W-:-:S07]  /*9f80*/  IMAD.MOV.U32 R15, RZ, RZ, -0x1 ;  /* 0xffffffffff0f7424 */ /* 0x000fce00078e00ff */
[----:B-1----:R-:W-:Y:S05]  /*9f90*/  WARPSYNC.COLLECTIVE R15, `(.L_x_247) ;  /* 0x000000000f0c7348 */ /* 0x002fea0003c00000 */
[----:B------:R-:W-:Y:S02]  /*9fa0*/  ELECT P6, UR62, PT ;  /* 0x00000000003e782f */ /* 0x000fe400038c0000 */
[----:B------:R-:W-:Y:S01]  /*9fb0*/  MOV R14, UR62 ;  /* 0x0000003e000e7c02 */ /* 0x000fe20008000f00 */
[----:B-1----:R-:W-:Y:S10]  /*9fc0*/  ENDCOLLECTIVE ;  /* 0x000000000000791b */ /* 0x002ff40003800000 */
.L_x_247:
[----:B------:R-:W-:Y:S05]  /*9fd0*/  BSYNC B0 ;  /* 0x0000000000007941 */ /* 0x000fea0003800000 */
.L_x_246:
[----:B------:R-:W-:Y:S05]  /*9fe0*/  BRA `(.L_x_248) ;  /* 0xfffffff400a87947 */ /* 0x000fea000383ffff */
.L_x_228:
[----:B--2---:R2:W3:Y:S02]  /*9ff0*/  SYNCS.PHASECHK.TRANS64.TRYWAIT P0, [R5+URZ], R2 ;  /* 0x00000002050075a7 */ /* 0x0044e4000800017f */
[----:B---3--:R-:W-:Y:S05]  /*a000*/  @!P0 NANOSLEEP.SYNCS 0x989680 ;  /* 0x009896800000895d */ /* 0x008fea0003900000 */
[----:B------:R-:W3:Y:S02]  /*a010*/  @!P0 SYNCS.PHASECHK.TRANS64 P0, [R5+URZ], R2 ;  /* 0x00000002050085a7 */ /* 0x000ee4000800007f */
[----:B---3--:R-:W-:Y:S05]  /*a020*/  @!P0 BRA `(.L_x_228) ;  /* 0xfffffffc00f08947 */ /* 0x008fea000383ffff */
[----:B------:R-:W-:Y:S05]  /*a030*/  BRA `(.L_x_249) ;  /* 0xfffffff400e47947 */ /* 0x000fea000383ffff */
.L_x_229:
[----:B--2---:R2:W3:Y:S02]  /*a040*/  SYNCS.PHASECHK.TRANS64.TRYWAIT P0, [R7+URZ], R4 ;  /* 0x00000004070075a7 */ /* 0x0044e4000800017f */
[----:B---3--:R-:W-:Y:S05]  /*a050*/  @!P0 NANOSLEEP.SYNCS 0x989680 ;  /* 0x009896800000895d */ /* 0x008fea0003900000 */
[----:B------:R-:W3:Y:S02]  /*a060*/  @!P0 SYNCS.PHASECHK.TRANS64 P0, [R7+URZ], R4 ;  /* 0x00000004070085a7 */ /* 0x000ee4000800007f */
[----:B---3--:R-:W-:Y:S05]  /*a070*/  @!P0 BRA `(.L_x_229) ;  /* 0xfffffffc00f08947 */ /* 0x008fea000383ffff */
[----:B------:R-:W-:Y:S05]  /*a080*/  BRA `(.L_x_250) ;  /* 0xfffffff400f47947 */ /* 0x000fea000383ffff */
.L_x_230:
[----:B--2---:R2:W3:Y:S02]  /*a090*/  SYNCS.PHASECHK.TRANS64.TRYWAIT P0, [R6+URZ], R5 ;  /* 0x00000005060075a7 */ /* 0x0044e4000800017f */
[----:B---3--:R-:W-:Y:S05]  /*a0a0*/  @!P0 NANOSLEEP.SYNCS 0x989680 ;  /* 0x009896800000895d */ /* 0x008fea0003900000 */
[----:B------:R-:W3:Y:S02]  /*a0b0*/  @!P0 SYNCS.PHASECHK.TRANS64 P0, [R6+URZ], R5 ;  /* 0x00000005060085a7 */ /* 0x000ee4000800007f */
[----:B---3--:R-:W-:Y:S05]  /*a0c0*/  @!P0 BRA `(.L_x_230) ;  /* 0xfffffffc00f08947 */ /* 0x008fea000383ffff */
[----:B------:R-:W-:Y:S05]  /*a0d0*/  BRA `(.L_x_251) ;  /* 0xfffffff800047947 */ /* 0x000fea000383ffff */
.L_x_231:
[----:B--2---:R2:W3:Y:S02]  /*a0e0*/  SYNCS.PHASECHK.TRANS64.TRYWAIT P0, [R9+URZ], R4 ;  /* 0x00000004090075a7 */ /* 0x0044e4000800017f */
[----:B---3--:R-:W-:Y:S05]  /*a0f0*/  @!P0 NANOSLEEP.SYNCS 0x989680 ;  /* 0x009896800000895d */ /* 0x008fea0003900000 */
[----:B------:R-:W3:Y:S02]  /*a100*/  @!P0 SYNCS.PHASECHK.TRANS64 P0, [R9+URZ], R4 ;  /* 0x00000004090085a7 */ /* 0x000ee4000800007f */
[----:B---3--:R-:W-:Y:S05]  /*a110*/  @!P0 BRA `(.L_x_231) ;  /* 0xfffffffc00f08947 */ /* 0x008fea000383ffff */
[----:B------:R-:W-:Y:S05]  /*a120*/  BRA `(.L_x_252) ;  /* 0xfffffff800147947 */ /* 0x000fea000383ffff */
.L_x_232:
[----:B--2---:R2:W3:Y:S02]  /*a130*/  SYNCS.PHASECHK.TRANS64.TRYWAIT P0, [R6+URZ], R5 ;  /* 0x00000005060075a7 */ /* 0x0044e4000800017f */
[----:B---3--:R-:W-:Y:S05]  /*a140*/  @!P0 NANOSLEEP.SYNCS 0x989680 ;  /* 0x009896800000895d */ /* 0x008fea0003900000 */
[----:B------:R-:W3:Y:S02]  /*a150*/  @!P0 SYNCS.PHASECHK.TRANS64 P0, [R6+URZ], R5 ;  /* 0x00000005060085a7 */ /* 0x000ee4000800007f */
[----:B---3--:R-:W-:Y:S05]  /*a160*/  @!P0 BRA `(.L_x_232) ;  /* 0xfffffffc00f08947 */ /* 0x008fea000383ffff */
[----:B------:R-:W-:Y:S05]  /*a170*/  BRA `(.L_x_253) ;  /* 0xfffffff800247947 */ /* 0x000fea000383ffff */
.L_x_233:
[----:B--2---:R2:W3:Y:S02]  /*a180*/  SYNCS.PHASECHK.TRANS64.TRYWAIT P0, [R9+URZ], R4 ;  /* 0x00000004090075a7 */ /* 0x0044e4000800017f */
[----:B---3--:R-:W-:Y:S05]  /*a190*/  @!P0 NANOSLEEP.SYNCS 0x989680 ;  /* 0x009896800000895d */ /* 0x008fea0003900000 */
[----:B------:R-:W3:Y:S02]  /*a1a0*/  @!P0 SYNCS.PHASECHK.TRANS64 P0, [R9+URZ], R4 ;  /* 0x00000004090085a7 */ /* 0x000ee4000800007f */
[----:B---3--:R-:W-:Y:S05]  /*a1b0*/  @!P0 BRA `(.L_x_233) ;  /* 0xfffffffc00f08947 */ /* 0x008fea000383ffff */
[----:B------:R-:W-:Y:S05]  /*a1c0*/  BRA `(.L_x_254) ;  /* 0xfffffff800347947 */ /* 0x000fea000383ffff */
.L_x_234:
[----:B--2---:R2:W3:Y:S02]  /*a1d0*/  SYNCS.PHASECHK.TRANS64.TRYWAIT P0, [R6+URZ], R5 ;  /* 0x00000005060075a7 */ /* 0x0044e4000800017f */
[----:B---3--:R-:W-:Y:S05]  /*a1e0*/  @!P0 NANOSLEEP.SYNCS 0x989680 ;  /* 0x009896800000895d */ /* 0x008fea0003900000 */
[----:B------:R-:W3:Y:S02]  /*a1f0*/  @!P0 SYNCS.PHASECHK.TRANS64 P0, [R6+URZ], R5 ;  /* 0x00000005060085a7 */ /* 0x000ee4000800007f */
[----:B---3--:R-:W-:Y:S05]  /*a200*/  @!P0 BRA `(.L_x_234) ;  /* 0xfffffffc00f08947 */ /* 0x008fea000383ffff */
[----:B------:R-:W-:Y:S05]  /*a210*/  BRA `(.L_x_255) ;  /* 0xfffffff8003c7947 */ /* 0x000fea000383ffff */
        .weak           $__internal_0_$__cuda_sm20_rcp_rn_f32_slowpath
        .type           $__internal_0_$__cuda_sm20_rcp_rn_f32_slowpath,@function
        .size           $__internal_0_$__cuda_sm20_rcp_rn_f32_slowpath,(.L_x_261 - $__internal_0_$__cuda_sm20_rcp_rn_f32_slowpath)
$__internal_0_$__cuda_sm20_rcp_rn_f32_slowpath:
[----:B------:R-:W-:Y:S01]  /*a220*/  IMAD.SHL.U32 R0, R3, 0x2, RZ ;  /* 0x0000000203007824 */ /* 0x000fe200078e00ff */
[----:B------:R-:W-:Y:S04]  /*a230*/  BSSY B0, `(.L_x_256) ;  /* 0x0000030000007945 */ /* 0x000fe80003800000 */
[----:B------:R-:W-:-:S04]  /*a240*/  SHF.R.U32.HI R67, RZ, 0x18, R0 ;  /* 0x00000018ff437819 */ /* 0x000fc80000011600 */
[----:B------:R-:W-:-:S13]  /*a250*/  ISETP.NE.U32.AND P2, PT, R67, RZ, PT ;  /* 0x000000ff4300720c */ /* 0x000fda0003f45070 */
[----:B------:R-:W-:Y:S05]  /*a260*/  @P2 BRA `(.L_x_257) ;  /* 0x0000000000282947 */ /* 0x000fea0003800000 */
[----:B------:R-:W-:-:S04]  /*a270*/  SHF.L.U32 R0, R3, 0x1, RZ ;  /* 0x0000000103007819 */ /* 0x000fc800000006ff */
[----:B------:R-:W-:-:S13]  /*a280*/  ISETP.NE.AND P2, PT, R0, RZ, PT ;  /* 0x000000ff0000720c */ /* 0x000fda0003f45270 */
[----:B------:R-:W-:Y:S01]  /*a290*/  @P2 FFMA R21, R3, 1.84467440737095516160e+19, RZ ;  /* 0x5f80000003152823 */ /* 0x000fe200000000ff */
[----:B------:R-:W-:Y:S08]  /*a2a0*/  @!P2 MUFU.RCP R20, R3 ;  /* 0x000000030014a308 */ /* 0x000ff00000001000 */
[----:B------:R-:W1:Y:S02]  /*a2b0*/  @P2 MUFU.RCP R0, R21 ;  /* 0x0000001500002308 */ /* 0x000e640000001000 */
[----:B-1----:R-:W-:-:S04]  /*a2c0*/  @P2 FFMA R36, R21, R0, -1 ;  /* 0xbf80000015242423 */ /* 0x002fc80000000000 */
[----:B------:R-:W-:-:S04]  /*a2d0*/  @P2 FADD.FTZ R37, -R36, -RZ ;  /* 0x800000ff24252221 */ /* 0x000fc80000010100 */
[----:B------:R-:W-:-:S04]  /*a2e0*/  @P2 FFMA R0, R0, R37, R0 ;  /* 0x0000002500002223 */ /* 0x000fc80000000000 */
[----:B------:R-:W-:Y:S01]  /*a2f0*/  @P2 FFMA R20, R0, 1.84467440737095516160e+19, RZ ;  /* 0x5f80000000142823 */ /* 0x000fe200000000ff */
[----:B------:R-:W-:Y:S06]  /*a300*/  BRA `(.L_x_258) ;  /* 0x0000000000887947 */ /* 0x000fec0003800000 */
.L_x_257:
[----:B------:R-:W-:-:S05]  /*a310*/  VIADD R76, R67, 0xffffff03 ;  /* 0xffffff03434c7836 */ /* 0x000fca0000000000 */
[----:B------:R-:W-:-:S13]  /*a320*/  ISETP.GT.U32.AND P2, PT, R76, 0x1, PT ;  /* 0x000000014c00780c */ /* 0x000fda0003f44070 */
[----:B------:R-:W-:Y:S05]  /*a330*/  @P2 BRA `(.L_x_259) ;  /* 0x0000000000782947 */ /* 0x000fea0003800000 */
[----:B------:R-:W-:Y:S01]  /*a340*/  LOP3.LUT R0, R3, 0x7fffff, RZ, 0xc0, !PT ;  /* 0x007fffff03007812 */ /* 0x000fe200078ec0ff */
[----:B------:R-:W-:-:S03]  /*a350*/  IMAD.MOV.U32 R37, RZ, RZ, 0x3 ;  /* 0x00000003ff257424 */ /* 0x000fc600078e00ff */
[----:B------:R-:W-:Y:S02]  /*a360*/  LOP3.LUT R0, R0, 0x3f800000, RZ, 0xfc, !PT ;  /* 0x3f80000000007812 */ /* 0x000fe400078efcff */
[----:B------:R-:W-:Y:S02]  /*a370*/  SHF.L.U32 R37, R37, R76, RZ ;  /* 0x0000004c25257219 */ /* 0x000fe400000006ff */
[----:B------:R-:W1:Y:S02]  /*a380*/  MUFU.RCP R21, R0 ;  /* 0x0000000000157308 */ /* 0x000e640000001000 */
[----:B-1----:R-:W-:-:S04]  /*a390*/  FFMA R20, R0, R21, -1 ;  /* 0xbf80000000147423 */ /* 0x002fc80000000015 */
[----:B------:R-:W-:-:S04]  /*a3a0*/  FADD.FTZ R20, -R20, -RZ ;  /* 0x800000ff14147221 */ /* 0x000fc80000010100 */
[CCC-:B------:R-:W-:Y:S01]  /*a3b0*/  FFMA.RM R36, R21.reuse, R20.reuse, R21.reuse ;  /* 0x0000001415247223 */ /* 0x1c0fe20000004015 */
[----:B------:R-:W-:-:S04]  /*a3c0*/  FFMA.RP R21, R21, R20, R21 ;  /* 0x0000001415157223 */ /* 0x000fc80000008015 */
[C---:B------:R-:W-:Y:S02]  /*a3d0*/  LOP3.LUT R20, R36.reuse, 0x7fffff, RZ, 0xc0, !PT ;  /* 0x007fffff24147812 */ /* 0x040fe400078ec0ff */
[----:B------:R-:W-:Y:S02]  /*a3e0*/  FSETP.NEU.FTZ.AND P2, PT, R36, R21, PT ;  /* 0x000000152400720b */ /* 0x000fe40003f5d000 */
[----:B------:R-:W-:Y:S02]  /*a3f0*/  LOP3.LUT R20, R20, 0x800000, RZ, 0xfc, !PT ;  /* 0x0080000014147812 */ /* 0x000fe400078efcff */
[----:B------:R-:W-:Y:S02]  /*a400*/  SEL R21, RZ, 0xffffffff, !P2 ;  /* 0xffffffffff157807 */ /* 0x000fe40005000000 */
[----:B------:R-:W-:Y:S02]  /*a410*/  LOP3.LUT R37, R37, R20, RZ, 0xc0, !PT ;  /* 0x0000001425257212 */ /* 0x000fe400078ec0ff */
[----:B------:R-:W-:-:S02]  /*a420*/  IADD3 R21, -R21, RZ, RZ ;  /* 0x000000ff15157210 */ /* 0x000fc40007ffe1ff */
[-C--:B------:R-:W-:Y:S02]  /*a430*/  SHF.R.U32.HI R37, RZ, R76.reuse, R37 ;  /* 0x0000004cff257219 */ /* 0x080fe40000011625 */
[--C-:B------:R-:W-:Y:S01]  /*a440*/  LOP3.LUT P3, RZ, R21, R76, R20.reuse, 0xf8, !PT ;  /* 0x0000004c15ff7212 */ /* 0x100fe2000786f814 */
[----:B------:R-:W-:Y:S01]  /*a450*/  VIADD R21, R67, 0xffffff04 ;  /* 0xffffff0443157836 */ /* 0x000fe20000000000 */
[C---:B------:R-:W-:Y:S02]  /*a460*/  LOP3.LUT P2, RZ, R37.reuse, 0x1, RZ, 0xc0, !PT ;  /* 0x0000000125ff7812 */ /* 0x040fe4000784c0ff */
[----:B------:R-:W-:Y:S02]  /*a470*/  LOP3.LUT P4, RZ, R37, 0x2, RZ, 0xc0, !PT ;  /* 0x0000000225ff7812 */ /* 0x000fe4000788c0ff */
[----:B------:R-:W-:Y:S02]  /*a480*/  SHF.R.U32.HI R20, RZ, R21, R20 ;  /* 0x00000015ff147219 */ /* 0x000fe40000011614 */
[----:B------:R-:W-:-:S02]  /*a490*/  PLOP3.LUT P2, PT, P2, P3, P4, 0xe0, 0x0 ;  /* 0x000000000000781c */ /* 0x000fc40001747c40 */
[----:B------:R-:W-:Y:S02]  /*a4a0*/  LOP3.LUT P3, RZ, R3, 0x7fffff, RZ, 0xc0, !PT ;  /* 0x007fffff03ff7812 */ /* 0x000fe4000786c0ff */
[----:B------:R-:W-:-:S05]  /*a4b0*/  SEL R0, RZ, 0x1, !P2 ;  /* 0x00000001ff007807 */ /* 0x000fca0005000000 */
[----:B------:R-:W-:-:S05]  /*a4c0*/  IMAD.MOV R0, RZ, RZ, -R0 ;  /* 0x000000ffff007224 */ /* 0x000fca00078e0a00 */
[----:B------:R-:W-:-:S13]  /*a4d0*/  ISETP.GE.AND P2, PT, R0, RZ, PT ;  /* 0x000000ff0000720c */ /* 0x000fda0003f46270 */
[----:B------:R-:W-:-:S05]  /*a4e0*/  @!P2 IADD3 R20, R20, 0x1, RZ ;  /* 0x000000011414a810 */ /* 0x000fca0007ffe0ff */
[----:B------:R-:W-:-:S05]  /*a4f0*/  @!P3 IMAD.SHL.U32 R20, R20, 0x2, RZ ;  /* 0x000000021414b824 */ /* 0x000fca00078e00ff */
[----:B------:R-:W-:Y:S01]  /*a500*/  LOP3.LUT R20, R20, 0x80000000, R3, 0xf8, !PT ;  /* 0x8000000014147812 */ /* 0x000fe200078ef803 */
[----:B------:R-:W-:Y:S06]  /*a510*/  BRA `(.L_x_258) ;  /* 0x0000000000047947 */ /* 0x000fec0003800000 */
.L_x_259:
[----:B------:R1:W2:Y:S02]  /*a520*/  MUFU.RCP R20, R3 ;  /* 0x0000000300147308 */ /* 0x0002a40000001000 */
.L_x_258:
[----:B------:R-:W-:Y:S05]  /*a530*/  BSYNC B0 ;  /* 0x0000000000007941 */ /* 0x000fea0003800000 */
.L_x_256:
[----:B--2---:R-:W-:Y:S01]  /*a540*/  IMAD.MOV.U32 R0, RZ, RZ, R20 ;  /* 0x000000ffff007224 */ /* 0x004fe200078e0014 */
[----:B------:R-:W-:Y:S01]  /*a550*/  MOV R20, R38 ;  /* 0x0000002600147202 */ /* 0x000fe20000000f00 */
[----:B------:R-:W-:-:S04]  /*a560*/  IMAD.MOV.U32 R21, RZ, RZ, 0x0 ;  /* 0x00000000ff157424 */ /* 0x000fc800078e00ff */
[----:B-1----:R-:W-:Y:S05]  /*a570*/  RET.REL.NODEC R20 `(_ZN7cutlass13device_kernelINS_4gemm6kernel13GemmUniversalIN4cute5tupleIJiiiiEEENS1_10collective13CollectiveMmaINS1_34MainloopSm90TmaGmmaWarpSpecializedILi8ENS5_IJNS4_1CILi2EEENSA_ILi1EEESC_EEENS1_35KernelTmaWarpSpecializedCooperativeEEENS5_IJNSA_ILi128EEENSA_ILi64EEESH_EEENS_6half_tENS5_IJlSC_lEEESJ_SK_NS4_8TiledMMAINS4_8MMA_AtomIJNS4_4SM904GMMA25MMA_64x64x16_F32F16F16_SSILNSO_5MajorE0ELSQ_0ELNSO_7ScaleInE1ELSR_1EEEEEENS4_6LayoutISD_NS5_IJSC_NSA_ILi0EEESV_EEEEENS5_IJNS4_10UnderscoreESY_SY_EEEEENS4_13SM90_TMA_LOADENS4_14ComposedLayoutINS4_7SwizzleILi3ELi4ELi3EEENS4_18smem_ptr_flag_bitsILi16EEENSU_INS5_IJNSA_ILi8EEESH_EEENS5_IJSH_SC_EEEEEEEvNS4_8identityENS4_23SM90_TMA_LOAD_MULTICASTES1B_vS1C_EENS_8epilogue10collective18CollectiveEpilogueINS1F_22Sm90TmaWarpSpecializedILi3ELi2ELi16ELb1ELb0EEEJSI_NS5_IJSG_NSA_ILi32EEEEEESJ_SK_SJ_SK_NS1F_6fusion15FusionCallbacksIS1J_NS1M_13LinCombEltActINS1F_6thread7SigmoidESJ_fSJ_fLNS_15FloatRoundStyleE2EEESI_S1L_JEEES11_NS12_INS13_ILi2ELi4ELi3EEES16_NSU_INS5_IJS17_S1K_EEENS5_IJS1K_SC_EEEEEEENS4_17SM75_U32x4_LDSM_NENS4_14SM90_TMA_STOREES1Y_NS4_17SM90_U32x4_STSM_NENS4_9Copy_AtomIJS21_SJ_EEEvEEEvvEEEEvNT_6ParamsE) ;  /* 0xffffff5814a07950 */ /* 0x002fea0003c3ffff */
.L_x_260:
[----:B------:R-:W-:-:S00]  /*a580*/  BRA `(.L_x_260) ;  /* 0xfffffffc00fc7947 */ /* 0x000fc0000383ffff */
[----:B------:R-:W-:-:S00]  /*a590*/  NOP ;  /* 0x0000000000007918 */ /* 0x000fc00000000000 */
        /* <DEDUP_REMOVED lines=14> */
.L_x_261:


//--------------------- .nv.global.init           --------------------------
	.section	.nv.global.init,"aw",@progbits
.nv.global.init:
	.type		$str$22,@object
	.size		$str$22,($str$26 - $str$22)
$str$22:
        /*0000*/ 	.byte	0x6b, 0x5f, 0x74, 0x69, 0x6c, 0x65, 0x5f, 0x63, 0x6f, 0x75, 0x6e, 0x74, 0x20, 0x3e, 0x3d, 0x20
        /*0010*/ 	.byte	0x31, 0x00
	.type		$str$26,@object
	.size		$str$26,($str$27 - $str$26)
$str$26:
        /*0012*/ 	.byte	0x28, 0x61, 0x64, 0x64, 0x72, 0x65, 0x73, 0x73, 0x20, 0x26, 0x20, 0x6d, 0x61, 0x73, 0x6b, 0x29
        /*0022*/ 	.byte	0x20, 0x3d, 0x3d, 0x20, 0x30, 0x00
	.type		$str$27,@object
	.size		$str$27,($str$23 - $str$27)
$str$27:
        /*0028*/ 	.byte	0x2f, 0x74, 0x6d, 0x70, 0x2f, 0x63, 0x75, 0x74, 0x6c, 0x61, 0x73, 0x73, 0x5f, 0x73, 0x77, 0x65
        /*0038*/ 	.byte	0x65, 0x70, 0x5f, 0x73, 0x72, 0x63, 0x2f, 0x69, 0x6e, 0x63, 0x6c, 0x75, 0x64, 0x65, 0x2f, 0x63
        /*0048*/ 	.byte	0x75, 0x74, 0x65, 0x2f, 0x70, 0x6f, 0x69, 0x6e, 0x74, 0x65, 0x72, 0x5f, 0x66, 0x6c, 0x61, 0x67
        /*0058*/ 	.byte	0x67, 0x65, 0x64, 0x2e, 0x68, 0x70, 0x70, 0x00
	.type		$str$23,@object
	.size		$str$23,(__unnamed_2 - $str$23)
$str$23:
        /*0060*/ 	.byte	0x2f, 0x74, 0x6d, 0x70, 0x2f, 0x63, 0x75, 0x74, 0x6c, 0x61, 0x73, 0x73, 0x5f, 0x73, 0x77, 0x65
        /*0070*/ 	.byte	0x65, 0x70, 0x5f, 0x73, 0x72, 0x63, 0x2f, 0x69, 0x6e, 0x63, 0x6c, 0x75, 0x64, 0x65, 0x2f, 0x63
        /*0080*/ 	.byte	0x75, 0x74, 0x6c, 0x61, 0x73, 0x73, 0x2f, 0x67, 0x65, 0x6d, 0x6d, 0x2f, 0x63, 0x6f, 0x6c, 0x6c
        /*0090*/ 	.byte	0x65, 0x63, 0x74, 0x69, 0x76, 0x65, 0x2f, 0x73, 0x6d, 0x39, 0x30, 0x5f, 0x6d, 0x6d, 0x61, 0x5f
        /*00a0*/ 	.byte	0x74, 0x6d, 0x61, 0x5f, 0x67, 0x6d, 0x6d, 0x61, 0x5f, 0x73, 0x73, 0x5f, 0x77, 0x61, 0x72, 0x70
        /*00b0*/ 	.byte	0x73, 0x70, 0x65, 0x63, 0x69, 0x61, 0x6c, 0x69, 0x7a, 0x65, 0x64, 0x2e, 0x68, 0x70, 0x70, 0x00
	.type		__unnamed_2,@object
	.size		__unnamed_2,(__unnamed_1 - __unnamed_2)
__unnamed_2:
        /*00c0*/ 	.byte	0x61, 0x75, 0x74, 0x6f, 0x20, 0x63, 0x75, 0x74, 0x65, 0x3a, 0x3a, 0x61, 0x73, 0x5f, 0x70, 0x6f
        /* <DEDUP_REMOVED lines=27> */
        /*0280*/ 	.byte	0x36, 0x3e, 0x3e, 0x3e, 0x3e, 0x3e, 0x5d, 0x00
	.type		__unnamed_1,@object
	.size		__unnamed_1,(.L_0 - __unnamed_1)
__unnamed_1:
        /* <DEDUP_REMOVED lines=181> */
        /*0dd8*/ 	.byte	0x5d, 0x00
.L_0:


//--------------------- .nv.shared._ZN7cutlass13device_kernelINS_4gemm6kernel13GemmUniversalIN4cute5tupleIJiiiiEEENS1_10collective13CollectiveMmaINS1_34MainloopSm90TmaGmmaWarpSpecializedILi8ENS5_IJNS4_1CILi2EEENSA_ILi1EEESC_EEENS1_35KernelTmaWarpSpecializedCooperativeEEENS5_IJNSA_ILi128EEENSA_ILi64EEESH_EEENS_6half_tENS5_IJlSC_lEEESJ_SK_NS4_8TiledMMAINS4_8MMA_AtomIJNS4_4SM904GMMA25MMA_64x64x16_F32F16F16_SSILNSO_5MajorE0ELSQ_0ELNSO_7ScaleInE1ELSR_1EEEEEENS4_6LayoutISD_NS5_IJSC_NSA_ILi0EEESV_EEEEENS5_IJNS4_10UnderscoreESY_SY_EEEEENS4_13SM90_TMA_LOADENS4_14ComposedLayoutINS4_7SwizzleILi3ELi4ELi3EEENS4_18smem_ptr_flag_bitsILi16EEENSU_INS5_IJNSA_ILi8EEESH_EEENS5_IJSH_SC_EEEEEEEvNS4_8identityENS4_23SM90_TMA_LOAD_MULTICASTES1B_vS1C_EENS_8epilogue10collective18CollectiveEpilogueINS1F_22Sm90TmaWarpSpecializedILi3ELi2ELi16ELb1ELb0EEEJSI_NS5_IJSG_NSA_ILi32EEEEEESJ_SK_SJ_SK_NS1F_6fusion15FusionCallbacksIS1J_NS1M_13LinCombEltActINS1F_6thread7SigmoidESJ_fSJ_fLNS_15FloatRoundStyleE2EEESI_S1L_JEEES11_NS12_INS13_ILi2ELi4ELi3EEES16_NSU_INS5_IJS17_S1K_EEENS5_IJS1K_SC_EEEEEEENS4_17SM75_U32x4_LDSM_NENS4_14SM90_TMA_STOREES1Y_NS4_17SM90_U32x4_STSM_NENS4_9Copy_AtomIJS21_SJ_EEEvEEEvvEEEEvNT_6ParamsE --------------------------
	.section	.nv.shared._ZN7cutlass13device_kernelINS_4gemm6kernel13GemmUniversalIN4cute5tupleIJiiiiEEENS1_10collective13CollectiveMmaINS1_34MainloopSm90TmaGmmaWarpSpecializedILi8ENS5_IJNS4_1CILi2EEENSA_ILi1EEESC_EEENS1_35KernelTmaWarpSpecializedCooperativeEEENS5_IJNSA_ILi128EEENSA_ILi64EEESH_EEENS_6half_tENS5_IJlSC_lEEESJ_SK_NS4_8TiledMMAINS4_8MMA_AtomIJNS4_4SM904GMMA25MMA_64x64x16_F32F16F16_SSILNSO_5MajorE0ELSQ_0ELNSO_7ScaleInE1ELSR_1EEEEEENS4_6LayoutISD_NS5_IJSC_NSA_ILi0EEESV_EEEEENS5_IJNS4_10UnderscoreESY_SY_EEEEENS4_13SM90_TMA_LOADENS4_14ComposedLayoutINS4_7SwizzleILi3ELi4ELi3EEENS4_18smem_ptr_flag_bitsILi16EEENSU_INS5_IJNSA_ILi8EEESH_EEENS5_IJSH_SC_EEEEEEEvNS4_8identityENS4_23SM90_TMA_LOAD_MULTICASTES1B_vS1C_EENS_8epilogue10collective18CollectiveEpilogueINS1F_22Sm90TmaWarpSpecializedILi3ELi2ELi16ELb1ELb0EEEJSI_NS5_IJSG_NSA_ILi32EEEEEESJ_SK_SJ_SK_NS1F_6fusion15FusionCallbacksIS1J_NS1M_13LinCombEltActINS1F_6thread7SigmoidESJ_fSJ_fLNS_15FloatRoundStyleE2EEESI_S1L_JEEES11_NS12_INS13_ILi2ELi4ELi3EEES16_NSU_INS5_IJS17_S1K_EEENS5_IJS1K_SC_EEEEEEENS4_17SM75_U32x4_LDSM_NENS4_14SM90_TMA_STOREES1Y_NS4_17SM90_U32x4_STSM_NENS4_9Copy_AtomIJS21_SJ_EEEvEEEvvEEEEvNT_6ParamsE,"aw",@nobits
	.sectionflags	@""
	.align	16
	.zero		1024


//--------------------- .nv.shared.reserved.0     --------------------------
	.section	.nv.shared.reserved.0,"aw",@nobits
	.weak		__nv_reservedSMEM_offset_0_alias
	.size		__nv_reservedSMEM_offset_0_alias, 0, 0
	.other		__nv_reservedSMEM_offset_0_alias,@"STO_CUDA_RESERVED_SHARED STV_DEFAULT"
__nv_reservedSMEM_offset_0_alias:
	.zero		0


//--------------------- .nv.global                --------------------------
	.section	.nv.global,"aw",@nobits
.nv.global:
	.type		_ZN39_INTERNAL_fc1510d7_4_k_cu_e136c998_27964cute1_E,@object
	.size		_ZN39_INTERNAL_fc1510d7_4_k_cu_e136c998_27964cute1_E,(_ZN39_INTERNAL_fc1510d7_4_k_cu_e136c998_27964cuda3std3__45__cpo6cbeginE - _ZN39_INTERNAL_fc1510d7_4_k_cu_e136c998_27964cute1_E)
_ZN39_INTERNAL_fc1510d7_4_k_cu_e136c998_27964cute1_E:
	.zero		1
	.type		_ZN39_INTERNAL_fc1510d7_4_k_cu_e136c998_27964cuda3std3__45__cpo6cbeginE,@object
	.size		_ZN39_INTERNAL_fc1510d7_4_k_cu_e136c998_27964cuda3std3__45__cpo6cbeginE,(_ZN39_INTERNAL_fc1510d7_4_k_cu_e136c998_27964cuda3std3__48in_placeE - _ZN39_INTERNAL_fc1510d7_4_k_cu_e136c998_27964cuda3std3__45__cpo6cbeginE)
_ZN39_INTERNAL_fc1510d7_4_k_cu_e136c998_27964cuda3std3__45__cpo6cbeginE:
	.zero		1
	.type		_ZN39_INTERNAL_fc1510d7_4_k_cu_e136c998_27964cuda3std3__48in_placeE,@object
	.size		_ZN39_INTERNAL_fc1510d7_4_k_cu_e136c998_27964cuda3std3__48in_placeE,(_ZN39_INTERNAL_fc1510d7_4_k_cu_e136c998_27964cuda3std6ranges3__45__cpo9iter_moveE - _ZN39_INTERNAL_fc1510d7_4_k_cu_e136c998_27964cuda3std3__48in_placeE)
_ZN39_INTERNAL_fc1510d7_4_k_cu_e136c998_27964cuda3std3__48in_placeE:
	.zero		1
	.type		_ZN39_INTERNAL_fc1510d7_4_k_cu_e136c998_27964cuda3std6ranges3__45__cpo9iter_moveE,@object
	.size		_ZN39_INTERNAL_fc1510d7_4_k_cu_e136c998_27964cuda3std6ranges3__45__cpo9iter_moveE,(_ZN39_INTERNAL_fc1510d7_4_k_cu_e136c998_27964cuda3std3__45__cpo5beginE - _ZN39_INTERNAL_fc1510d7_4_k_cu_e136c998_27964cuda3std6ranges3__45__cpo9iter_moveE)
_ZN39_INTERNAL_fc1510d7_4_k_cu_e136c998_27964cuda3std6ranges3__45__cpo9iter_moveE:
	.zero		1
	.type		_ZN39_INTERNAL_fc1510d7_4_k_cu_e136c998_27964cuda3std3__45__cpo5beginE,@object
	.size		_ZN39_INTERNAL_fc1510d7_4_k_cu_e136c998_27964cuda3std3__45__cpo5beginE,(_ZN39_INTERNAL_fc1510d7_4_k_cu_e136c998_27964cuda3std3__441_GLOBAL__N__fc1510d7_4_k_cu_e136c998_27966ignoreE - _ZN39_INTERNAL_fc1510d7_4_k_cu_e136c998_27964cuda3std3__45__cpo5beginE)
_ZN39_INTERNAL_fc1510d7_4_k_cu_e136c998_27964cuda3std3__45__cpo5beginE:
	.zero		1
	.type		_ZN39_INTERNAL_fc1510d7_4_k_cu_e136c998_27964cuda3std3__441_GLOBAL__N__fc1510d7_4_k_cu_e136c998_27966ignoreE,@object
	.size		_ZN39_INTERNAL_fc1510d7_4_k_cu_e136c998_27964cuda3std3__441_GLOBAL__N__fc1510d7_4_k_cu_e136c998_27966ignoreE,(_ZN39_INTERNAL_fc1510d7_4_k_cu_e136c998_27964cute7productE - _ZN39_INTERNAL_fc1510d7_4_k_cu_e136c998_27964cuda3std3__441_GLOBAL__N__fc1510d7_4_k_cu_e136c998_27966ignoreE)
_ZN39_INTERNAL_fc1510d7_4_k_cu_e136c998_27964cuda3std3__441_GLOBAL__N__fc1510d7_4_k_cu_e136c998_27966ignoreE:
	.zero		1
	.type		_ZN39_INTERNAL_fc1510d7_4_k_cu_e136c998_27964cute7productE,@object
	.size		_ZN39_INTERNAL_fc1510d7_4_k_cu_e136c998_27964cute7productE,(_ZN39_INTERNAL_fc1510d7_4_k_cu_e136c998_27964cuda3std3__45__cpo3endE - _ZN39_INTERNAL_fc1510d7_4_k_cu_e136c998_27964cute7productE)
_ZN39_INTERNAL_fc1510d7_4_k_cu_e136c998_27964cute7productE:
	.zero		1
	.type		_ZN39_INTERNAL_fc1510d7_4_k_cu_e136c998_27964cuda3std3__45__cpo3endE,@object
	.size		_ZN39_INTERNAL_fc1510d7_4_k_cu_e136c998_27964cuda3std3__45__cpo3endE,(_ZN39_INTERNAL_fc1510d7_4_k_cu_e136c998_27964cuda3std3__419piecewise_constructE - _ZN39_INTERNAL_fc1510d7_4_k_cu_e136c998_27964cuda3std3__45__cpo3endE)
_ZN39_INTERNAL_fc1510d7_4_k_cu_e136c998_27964cuda3std3__45__cpo3endE:
	.zero		1
	.type		_ZN39_INTERNAL_fc1510d7_4_k_cu_e136c998_27964cuda3std3__419piecewise_constructE,@object
	.size		_ZN39_INTERNAL_fc1510d7_4_k_cu_e136c998_27964cuda3std3__419piecewise_constructE,(_ZN39_INTERNAL_fc1510d7_4_k_cu_e136c998_27964cuda3std3__45__cpo4cendE - _ZN39_INTERNAL_fc1510d7_4_k_cu_e136c998_27964cuda3std3__419piecewise_constructE)
_ZN39_INTERNAL_fc1510d7_4_k_cu_e136c998_27964cuda3std3__419piecewise_constructE:
	.zero		1
	.type		_ZN39_INTERNAL_fc1510d7_4_k_cu_e136c998_27964cuda3std3__45__cpo4cendE,@object
	.size		_ZN39_INTERNAL_fc1510d7_4_k_cu_e136c998_27964cuda3std3__45__cpo4cendE,(_ZN39_INTERNAL_fc1510d7_4_k_cu_e136c998_27964cuda3std6ranges3__45__cpo4swapE - _ZN39_INTERNAL_fc1510d7_4_k_cu_e136c998_27964cuda3std3__45__cpo4cendE)
_ZN39_INTERNAL_fc1510d7_4_k_cu_e136c998_27964cuda3std3__45__cpo4cendE:
	.zero		1
	.type		_ZN39_INTERNAL_fc1510d7_4_k_cu_e136c998_27964cuda3std6ranges3__45__cpo4swapE,@object
	.size		_ZN39_INTERNAL_fc1510d7_4_k_cu_e136c998_27964cuda3std6ranges3__45__cpo4swapE,(.L_9 - _ZN39_INTERNAL_fc1510d7_4_k_cu_e136c998_27964cuda3std6ranges3__45__cpo4swapE)
_ZN39_INTERNAL_fc1510d7_4_k_cu_e136c998_27964cuda3std6ranges3__45__cpo4swapE:
	.zero		1
.L_9:


//--------------------- .nv.constant0._ZN7cutlass13device_kernelINS_4gemm6kernel13GemmUniversalIN4cute5tupleIJiiiiEEENS1_10collective13CollectiveMmaINS1_34MainloopSm90TmaGmmaWarpSpecializedILi8ENS5_IJNS4_1CILi2EEENSA_ILi1EEESC_EEENS1_35KernelTmaWarpSpecializedCooperativeEEENS5_IJNSA_ILi128EEENSA_ILi64EEESH_EEENS_6half_tENS5_IJlSC_lEEESJ_SK_NS4_8TiledMMAINS4_8MMA_AtomIJNS4_4SM904GMMA25MMA_64x64x16_F32F16F16_SSILNSO_5MajorE0ELSQ_0ELNSO_7ScaleInE1ELSR_1EEEEEENS4_6LayoutISD_NS5_IJSC_NSA_ILi0EEESV_EEEEENS5_IJNS4_10UnderscoreESY_SY_EEEEENS4_13SM90_TMA_LOADENS4_14ComposedLayoutINS4_7SwizzleILi3ELi4ELi3EEENS4_18smem_ptr_flag_bitsILi16EEENSU_INS5_IJNSA_ILi8EEESH_EEENS5_IJSH_SC_EEEEEEEvNS4_8identityENS4_23SM90_TMA_LOAD_MULTICASTES1B_vS1C_EENS_8epilogue10collective18CollectiveEpilogueINS1F_22Sm90TmaWarpSpecializedILi3ELi2ELi16ELb1ELb0EEEJSI_NS5_IJSG_NSA_ILi32EEEEEESJ_SK_SJ_SK_NS1F_6fusion15FusionCallbacksIS1J_NS1M_13LinCombEltActINS1F_6thread7SigmoidESJ_fSJ_fLNS_15FloatRoundStyleE2EEESI_S1L_JEEES11_NS12_INS13_ILi2ELi4ELi3EEES16_NSU_INS5_IJS17_S1K_EEENS5_IJS1K_SC_EEEEEEENS4_17SM75_U32x4_LDSM_NENS4_14SM90_TMA_STOREES1Y_NS4_17SM90_U32x4_STSM_NENS4_9Copy_AtomIJS21_SJ_EEEvEEEvvEEEEvNT_6ParamsE --------------------------
	.section	.nv.constant0._ZN7cutlass13device_kernelINS_4gemm6kernel13GemmUniversalIN4cute5tupleIJiiiiEEENS1_10collective13CollectiveMmaINS1_34MainloopSm90TmaGmmaWarpSpecializedILi8ENS5_IJNS4_1CILi2EEENSA_ILi1EEESC_EEENS1_35KernelTmaWarpSpecializedCooperativeEEENS5_IJNSA_ILi128EEENSA_ILi64EEESH_EEENS_6half_tENS5_IJlSC_lEEESJ_SK_NS4_8TiledMMAINS4_8MMA_AtomIJNS4_4SM904GMMA25MMA_64x64x16_F32F16F16_SSILNSO_5MajorE0ELSQ_0ELNSO_7ScaleInE1ELSR_1EEEEEENS4_6LayoutISD_NS5_IJSC_NSA_ILi0EEESV_EEEEENS5_IJNS4_10UnderscoreESY_SY_EEEEENS4_13SM90_TMA_LOADENS4_14ComposedLayoutINS4_7SwizzleILi3ELi4ELi3EEENS4_18smem_ptr_flag_bitsILi16EEENSU_INS5_IJNSA_ILi8EEESH_EEENS5_IJSH_SC_EEEEEEEvNS4_8identityENS4_23SM90_TMA_LOAD_MULTICASTES1B_vS1C_EENS_8epilogue10collective18CollectiveEpilogueINS1F_22Sm90TmaWarpSpecializedILi3ELi2ELi16ELb1ELb0EEEJSI_NS5_IJSG_NSA_ILi32EEEEEESJ_SK_SJ_SK_NS1F_6fusion15FusionCallbacksIS1J_NS1M_13LinCombEltActINS1F_6thread7SigmoidESJ_fSJ_fLNS_15FloatRoundStyleE2EEESI_S1L_JEEES11_NS12_INS13_ILi2ELi4ELi3EEES16_NSU_INS5_IJS17_S1K_EEENS5_IJS1K_SC_EEEEEEENS4_17SM75_U32x4_LDSM_NENS4_14SM90_TMA_STOREES1Y_NS4_17SM90_U32x4_STSM_NENS4_9Copy_AtomIJS21_SJ_EEEvEEEvvEEEEvNT_6ParamsE,"a",@progbits
	.sectionflags	@""
	.align	4
.nv.constant0._ZN7cutlass13device_kernelINS_4gemm6kernel13GemmUniversalIN4cute5tupleIJiiiiEEENS1_10collective13CollectiveMmaINS1_34MainloopSm90TmaGmmaWarpSpecializedILi8ENS5_IJNS4_1CILi2EEENSA_ILi1EEESC_EEENS1_35KernelTmaWarpSpecializedCooperativeEEENS5_IJNSA_ILi128EEENSA_ILi64EEESH_EEENS_6half_tENS5_IJlSC_lEEESJ_SK_NS4_8TiledMMAINS4_8MMA_AtomIJNS4_4SM904GMMA25MMA_64x64x16_F32F16F16_SSILNSO_5MajorE0ELSQ_0ELNSO_7ScaleInE1ELSR_1EEEEEENS4_6LayoutISD_NS5_IJSC_NSA_ILi0EEESV_EEEEENS5_IJNS4_10UnderscoreESY_SY_EEEEENS4_13SM90_TMA_LOADENS4_14ComposedLayoutINS4_7SwizzleILi3ELi4ELi3EEENS4_18smem_ptr_flag_bitsILi16EEENSU_INS5_IJNSA_ILi8EEESH_EEENS5_IJSH_SC_EEEEEEEvNS4_8identityENS4_23SM90_TMA_LOAD_MULTICASTES1B_vS1C_EENS_8epilogue10collective18CollectiveEpilogueINS1F_22Sm90TmaWarpSpecializedILi3ELi2ELi16ELb1ELb0EEEJSI_NS5_IJSG_NSA_ILi32EEEEEESJ_SK_SJ_SK_NS1F_6fusion15FusionCallbacksIS1J_NS1M_13LinCombEltActINS1F_6thread7SigmoidESJ_fSJ_fLNS_15FloatRoundStyleE2EEESI_S1L_JEEES11_NS12_INS13_ILi2ELi4ELi3EEES16_NSU_INS5_IJS17_S1K_EEENS5_IJS1K_SC_EEEEEEENS4_17SM75_U32x4_LDSM_NENS4_14SM90_TMA_STOREES1Y_NS4_17SM90_U32x4_STSM_NENS4_9Copy_AtomIJS21_SJ_EEEvEEEvvEEEEvNT_6ParamsE:
	.zero		2432


//--------------------- SYMBOLS --------------------------

	.type		.nv.reservedSmem.offset0,@object
	.size		.nv.reservedSmem.offset0,0x4
	.type		__assertfail,@function
